//
// Generated by NVIDIA NVVM Compiler
//
// Compiler Build ID: CL-36424714
// Cuda compilation tools, release 13.0, V13.0.88
// Based on NVVM 20.0.0
//

.version 9.0
.target sm_100
.address_size 64

	// .globl	_Z24helloFromGPUDDefaultArgsiiiiii
.global .attribute(.managed) .align 4 .b8 result[128];
// _ZZ9my_kernelPfE13resultInGroup has been demoted
.global .attribute(.managed) .align 4 .b8 result2[128];
.global .attribute(.managed) .align 4 .f32 result3;
.global .attribute(.managed) .align 4 .f32 in;
.global .attribute(.managed) .align 4 .f32 out;

.visible .entry _Z24helloFromGPUDDefaultArgsiiiiii(
	.param .u32 _Z24helloFromGPUDDefaultArgsiiiiii_param_0,
	.param .u32 _Z24helloFromGPUDDefaultArgsiiiiii_param_1,
	.param .u32 _Z24helloFromGPUDDefaultArgsiiiiii_param_2,
	.param .u32 _Z24helloFromGPUDDefaultArgsiiiiii_param_3,
	.param .u32 _Z24helloFromGPUDDefaultArgsiiiiii_param_4,
	.param .u32 _Z24helloFromGPUDDefaultArgsiiiiii_param_5
)
{


	ret;

}
	// .globl	_Z13testKernelPtrPKiS0_i
.visible .entry _Z13testKernelPtrPKiS0_i(
	.param .u64 .ptr .align 1 _Z13testKernelPtrPKiS0_i_param_0,
	.param .u64 .ptr .align 1 _Z13testKernelPtrPKiS0_i_param_1,
	.param .u32 _Z13testKernelPtrPKiS0_i_param_2
)
{


	ret;

}
	// .globl	_Z10testKerneliii
.visible .entry _Z10testKerneliii(
	.param .u32 _Z10testKerneliii_param_0,
	.param .u32 _Z10testKerneliii_param_1,
	.param .u32 _Z10testKerneliii_param_2
)
.maxntid 256
.minnctapersm 512
{


	ret;

}
	// .globl	_Z12helloFromGPUi
.visible .entry _Z12helloFromGPUi(
	.param .u32 _Z12helloFromGPUi_param_0
)
{


	ret;

}
	// .globl	_Z12helloFromGPUv
.visible .entry _Z12helloFromGPUv()
{


	ret;

}
	// .globl	_Z13helloFromGPU2v
.visible .entry _Z13helloFromGPU2v()
{


	ret;

}
	// .globl	_Z10foo_kerneliii
.visible .entry _Z10foo_kerneliii(
	.param .u32 _Z10foo_kerneliii_param_0,
	.param .u32 _Z10foo_kerneliii_param_1,
	.param .u32 _Z10foo_kerneliii_param_2
)
{


	ret;

}
	// .globl	_Z11foo_kernel3Pi
.visible .entry _Z11foo_kernel3Pi(
	.param .u64 .ptr .align 1 _Z11foo_kernel3Pi_param_0
)
{


	ret;

}
	// .globl	_Z9my_kernelPf
.visible .entry _Z9my_kernelPf(
	.param .u64 .ptr .align 1 _Z9my_kernelPf_param_0
)
{
	.reg .pred 	%p<2>;
	.reg .b16 	%rs<2>;
	.reg .b32 	%r<10>;
	.reg .b32 	%f<2>;
	.reg .b64 	%rd<10>;
	// demoted variable
	.shared .align 4 .b8 _ZZ9my_kernelPfE13resultInGroup[32];
	ld.param.u64 	%rd5, [_Z9my_kernelPf_param_0];
	cvta.to.global.u64 	%rd6, %rd5;
	mov.u32 	%r4, %ctaid.x;
	cvt.rn.f32.u32 	%f1, %r4;
	mov.u32 	%r5, %tid.x;
	shl.b32 	%r6, %r5, 2;
	mov.u32 	%r9, _ZZ9my_kernelPfE13resultInGroup;
	add.s32 	%r7, %r9, %r6;
	st.shared.f32 	[%r7], %f1;
	shl.b32 	%r8, %r4, 3;
	mul.wide.u32 	%rd7, %r8, 4;
	add.s64 	%rd1, %rd6, %rd7;
	mov.b64 	%rd9, 0;
$L__BB8_1:
	ld.shared.u8 	%rs1, [%r9];
	add.s64 	%rd8, %rd1, %rd9;
	st.global.u8 	[%rd8], %rs1;
	add.s64 	%rd3, %rd9, 1;
	add.s32 	%r9, %r9, 1;
	setp.lt.u64 	%p1, %rd9, 31;
	mov.u64 	%rd9, %rd3;
	@%p1 bra 	$L__BB8_1;
	ret;

}
	// .globl	_Z10my_kernel2fPf
.visible .entry _Z10my_kernel2fPf(
	.param .f32 _Z10my_kernel2fPf_param_0,
	.param .u64 .ptr .align 1 _Z10my_kernel2fPf_param_1
)
{
	.reg .pred 	%p<2>;
	.reg .b32 	%r<6>;
	.reg .b32 	%f<2>;
	.reg .b64 	%rd<3>;

	ld.param.f32 	%f1, [_Z10my_kernel2fPf_param_0];
	ld.param.u64 	%rd1, [_Z10my_kernel2fPf_param_1];
	mov.u32 	%r1, %tid.x;
	setp.ne.s32 	%p1, %r1, 0;
	@%p1 bra 	$L__BB9_2;
	cvta.to.global.u64 	%rd2, %rd1;
	mov.b32 	%r2, %f1;
	st.global.u8 	[%rd2], %r2;
	shr.u32 	%r3, %r2, 24;
	st.global.u8 	[%rd2+3], %r3;
	shr.u32 	%r4, %r2, 16;
	st.global.u8 	[%rd2+2], %r4;
	shr.u32 	%r5, %r2, 8;
	st.global.u8 	[%rd2+1], %r5;
$L__BB9_2:
	ret;

}
	// .globl	_Z13callDeviceFoov
.visible .entry _Z13callDeviceFoov()
{


	ret;

}
	// .globl	_Z1kPi
.visible .entry _Z1kPi(
	.param .u64 .ptr .align 1 _Z1kPi_param_0
)
{


	ret;

}
	// .globl	_Z19cuda_pme_forces_devv
.visible .entry _Z19cuda_pme_forces_devv()
{


	ret;

}
	// .globl	_Z11kernel_ctorv
.visible .entry _Z11kernel_ctorv()
{


	ret;

}
	// .globl	_Z10my_kernel4iPiiiiii
.visible .entry _Z10my_kernel4iPiiiiii(
	.param .u32 _Z10my_kernel4iPiiiiii_param_0,
	.param .u64 .ptr .align 1 _Z10my_kernel4iPiiiiii_param_1,
	.param .u32 _Z10my_kernel4iPiiiiii_param_2,
	.param .u32 _Z10my_kernel4iPiiiiii_param_3,
	.param .u32 _Z10my_kernel4iPiiiiii_param_4,
	.param .u32 _Z10my_kernel4iPiiiiii_param_5,
	.param .u32 _Z10my_kernel4iPiiiiii_param_6
)
{


	ret;

}
	// .globl	_Z10my_kernel5IfEvPPT_
.visible .entry _Z10my_kernel5IfEvPPT_(
	.param .u64 .ptr .align 1 _Z10my_kernel5IfEvPPT__param_0
)
{


	ret;

}
	// .globl	_Z10my_kernel6Pf
.visible .entry _Z10my_kernel6Pf(
	.param .u64 .ptr .align 1 _Z10my_kernel6Pf_param_0
)
{


	ret;

}
	// .globl	_Z10my_kernel7IdEvPKT_PS0_
.visible .entry _Z10my_kernel7IdEvPKT_PS0_(
	.param .u64 .ptr .align 1 _Z10my_kernel7IdEvPKT_PS0__param_0,
	.param .u64 .ptr .align 1 _Z10my_kernel7IdEvPKT_PS0__param_1
)
{


	ret;

}
	// .globl	_Z10my_kernel7IfEvPKT_PS0_
.visible .entry _Z10my_kernel7IfEvPKT_PS0_(
	.param .u64 .ptr .align 1 _Z10my_kernel7IfEvPKT_PS0__param_0,
	.param .u64 .ptr .align 1 _Z10my_kernel7IfEvPKT_PS0__param_1
)
{


	ret;

}
	// .globl	_Z10my_kernel8IfEvPT_S1_
.visible .entry _Z10my_kernel8IfEvPT_S1_(
	.param .u64 .ptr .align 1 _Z10my_kernel8IfEvPT_S1__param_0,
	.param .u64 .ptr .align 1 _Z10my_kernel8IfEvPT_S1__param_1
)
{


	ret;

}


// ===== COMPILED SASS (sm_100) =====

	.target	sm_100

	.elftype	@"ET_EXEC"


//--------------------- .note.nv.tkinfo           --------------------------
	.section	.note.nv.tkinfo,"",@"SHT_NOTE"
	.sectionflags	@"SHF_NOTE_NV_TKINFO"
	.tkinfo
        /*0018*/ 	.word	0x00000002
        /*0030*/ 	.string	""
        /*0030*/ 	.string	"ptxas"
        /*0030*/ 	.string	"Cuda compilation tools, release 13.0, V13.0.88"
        /*0030*/ 	.string	"Build cuda_13.0.r13.0/compiler.36424714_0"
        /*0030*/ 	.string	"-arch sm_100 -m 64 "



//--------------------- .note.nv.cuinfo           --------------------------
	.section	.note.nv.cuinfo,"",@"SHT_NOTE"
	.sectionflags	@"SHF_NOTE_NV_CUINFO"
        /*0018*/ 	.short	0x0002
        /*001a*/ 	.short	0x0064
        /*001c*/ 	.short	0x0082
	.zero		2


//--------------------- .nv.info                  --------------------------
	.section	.nv.info,"",@"SHT_CUDA_INFO"
	.align	4


	//----- nvinfo : EIATTR_REGCOUNT
	.align		4
        /*0000*/ 	.byte	0x04, 0x2f
        /*0002*/ 	.short	(.L_6 - .L_5)
	.align		4
.L_5:
        /*0004*/ 	.word	index@(_Z24helloFromGPUDDefaultArgsiiiiii)
        /*0008*/ 	.word	0x00000004


	//----- nvinfo : EIATTR_FRAME_SIZE
	.align		4
.L_6:
        /*000c*/ 	.byte	0x04, 0x11
        /*000e*/ 	.short	(.L_8 - .L_7)
	.align		4
.L_7:
        /*0010*/ 	.word	index@(_Z24helloFromGPUDDefaultArgsiiiiii)
        /*0014*/ 	.word	0x00000000


	//----- nvinfo : EIATTR_REGCOUNT
	.align		4
.L_8:
        /*0018*/ 	.byte	0x04, 0x2f
        /*001a*/ 	.short	(.L_10 - .L_9)
	.align		4
.L_9:
        /*001c*/ 	.word	index@(_Z13testKernelPtrPKiS0_i)
        /*0020*/ 	.word	0x00000004


	//----- nvinfo : EIATTR_FRAME_SIZE
	.align		4
.L_10:
        /*0024*/ 	.byte	0x04, 0x11
        /*0026*/ 	.short	(.L_12 - .L_11)
	.align		4
.L_11:
        /*0028*/ 	.word	index@(_Z13testKernelPtrPKiS0_i)
        /*002c*/ 	.word	0x00000000


	//----- nvinfo : EIATTR_REGCOUNT
	.align		4
.L_12:
        /*0030*/ 	.byte	0x04, 0x2f
        /*0032*/ 	.short	(.L_14 - .L_13)
	.align		4
.L_13:
        /*0034*/ 	.word	index@(_Z10testKerneliii)
        /*0038*/ 	.word	0x00000004


	//----- nvinfo : EIATTR_FRAME_SIZE
	.align		4
.L_14:
        /*003c*/ 	.byte	0x04, 0x11
        /*003e*/ 	.short	(.L_16 - .L_15)
	.align		4
.L_15:
        /*0040*/ 	.word	index@(_Z10testKerneliii)
        /*0044*/ 	.word	0x00000000


	//----- nvinfo : EIATTR_REGCOUNT
	.align		4
.L_16:
        /*0048*/ 	.byte	0x04, 0x2f
        /*004a*/ 	.short	(.L_18 - .L_17)
	.align		4
.L_17:
        /*004c*/ 	.word	index@(_Z12helloFromGPUi)
        /*0050*/ 	.word	0x00000004


	//----- nvinfo : EIATTR_FRAME_SIZE
	.align		4
.L_18:
        /*0054*/ 	.byte	0x04, 0x11
        /*0056*/ 	.short	(.L_20 - .L_19)
	.align		4
.L_19:
        /*0058*/ 	.word	index@(_Z12helloFromGPUi)
        /*005c*/ 	.word	0x00000000


	//----- nvinfo : EIATTR_REGCOUNT
	.align		4
.L_20:
        /*0060*/ 	.byte	0x04, 0x2f
        /*0062*/ 	.short	(.L_22 - .L_21)
	.align		4
.L_21:
        /*0064*/ 	.word	index@(_Z12helloFromGPUv)
        /*0068*/ 	.word	0x00000004


	//----- nvinfo : EIATTR_FRAME_SIZE
	.align		4
.L_22:
        /*006c*/ 	.byte	0x04, 0x11
        /*006e*/ 	.short	(.L_24 - .L_23)
	.align		4
.L_23:
        /*0070*/ 	.word	index@(_Z12helloFromGPUv)
        /*0074*/ 	.word	0x00000000


	//----- nvinfo : EIATTR_REGCOUNT
	.align		4
.L_24:
        /*0078*/ 	.byte	0x04, 0x2f
        /*007a*/ 	.short	(.L_26 - .L_25)
	.align		4
.L_25:
        /*007c*/ 	.word	index@(_Z13helloFromGPU2v)
        /*0080*/ 	.word	0x00000004


	//----- nvinfo : EIATTR_FRAME_SIZE
	.align		4
.L_26:
        /*0084*/ 	.byte	0x04, 0x11
        /*0086*/ 	.short	(.L_28 - .L_27)
	.align		4
.L_27:
        /*0088*/ 	.word	index@(_Z13helloFromGPU2v)
        /*008c*/ 	.word	0x00000000


	//----- nvinfo : EIATTR_REGCOUNT
	.align		4
.L_28:
        /*0090*/ 	.byte	0x04, 0x2f
        /*0092*/ 	.short	(.L_30 - .L_29)
	.align		4
.L_29:
        /*0094*/ 	.word	index@(_Z10foo_kerneliii)
        /*0098*/ 	.word	0x00000004


	//----- nvinfo : EIATTR_FRAME_SIZE
	.align		4
.L_30:
        /*009c*/ 	.byte	0x04, 0x11
        /*009e*/ 	.short	(.L_32 - .L_31)
	.align		4
.L_31:
        /*00a0*/ 	.word	index@(_Z10foo_kerneliii)
        /*00a4*/ 	.word	0x00000000


	//----- nvinfo : EIATTR_REGCOUNT
	.align		4
.L_32:
        /*00a8*/ 	.byte	0x04, 0x2f
        /*00aa*/ 	.short	(.L_34 - .L_33)
	.align		4
.L_33:
        /*00ac*/ 	.word	index@(_Z11foo_kernel3Pi)
        /*00b0*/ 	.word	0x00000004


	//----- nvinfo : EIATTR_FRAME_SIZE
	.align		4
.L_34:
        /*00b4*/ 	.byte	0x04, 0x11
        /*00b6*/ 	.short	(.L_36 - .L_35)
	.align		4
.L_35:
        /*00b8*/ 	.word	index@(_Z11foo_kernel3Pi)
        /*00bc*/ 	.word	0x00000000


	//----- nvinfo : EIATTR_REGCOUNT
	.align		4
.L_36:
        /*00c0*/ 	.byte	0x04, 0x2f
        /*00c2*/ 	.short	(.L_38 - .L_37)
	.align		4
.L_37:
        /*00c4*/ 	.word	index@(_Z9my_kernelPf)
        /*00c8*/ 	.word	0x00000008


	//----- nvinfo : EIATTR_FRAME_SIZE
	.align		4
.L_38:
        /*00cc*/ 	.byte	0x04, 0x11
        /*00ce*/ 	.short	(.L_40 - .L_39)
	.align		4
.L_39:
        /*00d0*/ 	.word	index@(_Z9my_kernelPf)
        /*00d4*/ 	.word	0x00000000


	//----- nvinfo : EIATTR_REGCOUNT
	.align		4
.L_40:
        /*00d8*/ 	.byte	0x04, 0x2f
        /*00da*/ 	.short	(.L_42 - .L_41)
	.align		4
.L_41:
        /*00dc*/ 	.word	index@(_Z10my_kernel2fPf)
        /*00e0*/ 	.word	0x0000000e


	//----- nvinfo : EIATTR_FRAME_SIZE
	.align		4
.L_42:
        /*00e4*/ 	.byte	0x04, 0x11
        /*00e6*/ 	.short	(.L_44 - .L_43)
	.align		4
.L_43:
        /*00e8*/ 	.word	index@(_Z10my_kernel2fPf)
        /*00ec*/ 	.word	0x00000000


	//----- nvinfo : EIATTR_REGCOUNT
	.align		4
.L_44:
        /*00f0*/ 	.byte	0x04, 0x2f
        /*00f2*/ 	.short	(.L_46 - .L_45)
	.align		4
.L_45:
        /*00f4*/ 	.word	index@(_Z13callDeviceFoov)
        /*00f8*/ 	.word	0x00000004


	//----- nvinfo : EIATTR_FRAME_SIZE
	.align		4
.L_46:
        /*00fc*/ 	.byte	0x04, 0x11
        /*00fe*/ 	.short	(.L_48 - .L_47)
	.align		4
.L_47:
        /*0100*/ 	.word	index@(_Z13callDeviceFoov)
        /*0104*/ 	.word	0x00000000


	//----- nvinfo : EIATTR_REGCOUNT
	.align		4
.L_48:
        /*0108*/ 	.byte	0x04, 0x2f
        /*010a*/ 	.short	(.L_50 - .L_49)
	.align		4
.L_49:
        /*010c*/ 	.word	index@(_Z1kPi)
        /*0110*/ 	.word	0x00000004


	//----- nvinfo : EIATTR_FRAME_SIZE
	.align		4
.L_50:
        /*0114*/ 	.byte	0x04, 0x11
        /*0116*/ 	.short	(.L_52 - .L_51)
	.align		4
.L_51:
        /*0118*/ 	.word	index@(_Z1kPi)
        /*011c*/ 	.word	0x00000000


	//----- nvinfo : EIATTR_REGCOUNT
	.align		4
.L_52:
        /*0120*/ 	.byte	0x04, 0x2f
        /*0122*/ 	.short	(.L_54 - .L_53)
	.align		4
.L_53:
        /*0124*/ 	.word	index@(_Z19cuda_pme_forces_devv)
        /*0128*/ 	.word	0x00000004


	//----- nvinfo : EIATTR_FRAME_SIZE
	.align		4
.L_54:
        /*012c*/ 	.byte	0x04, 0x11
        /*012e*/ 	.short	(.L_56 - .L_55)
	.align		4
.L_55:
        /*0130*/ 	.word	index@(_Z19cuda_pme_forces_devv)
        /*0134*/ 	.word	0x00000000


	//----- nvinfo : EIATTR_REGCOUNT
	.align		4
.L_56:
        /*0138*/ 	.byte	0x04, 0x2f
        /*013a*/ 	.short	(.L_58 - .L_57)
	.align		4
.L_57:
        /*013c*/ 	.word	index@(_Z11kernel_ctorv)
        /*0140*/ 	.word	0x00000004


	//----- nvinfo : EIATTR_FRAME_SIZE
	.align		4
.L_58:
        /*0144*/ 	.byte	0x04, 0x11
        /*0146*/ 	.short	(.L_60 - .L_59)
	.align		4
.L_59:
        /*0148*/ 	.word	index@(_Z11kernel_ctorv)
        /*014c*/ 	.word	0x00000000


	//----- nvinfo : EIATTR_REGCOUNT
	.align		4
.L_60:
        /*0150*/ 	.byte	0x04, 0x2f
        /*0152*/ 	.short	(.L_62 - .L_61)
	.align		4
.L_61:
        /*0154*/ 	.word	index@(_Z10my_kernel4iPiiiiii)
        /*0158*/ 	.word	0x00000004


	//----- nvinfo : EIATTR_FRAME_SIZE
	.align		4
.L_62:
        /*015c*/ 	.byte	0x04, 0x11
        /*015e*/ 	.short	(.L_64 - .L_63)
	.align		4
.L_63:
        /*0160*/ 	.word	index@(_Z10my_kernel4iPiiiiii)
        /*0164*/ 	.word	0x00000000


	//----- nvinfo : EIATTR_REGCOUNT
	.align		4
.L_64:
        /*0168*/ 	.byte	0x04, 0x2f
        /*016a*/ 	.short	(.L_66 - .L_65)
	.align		4
.L_65:
        /*016c*/ 	.word	index@(_Z10my_kernel5IfEvPPT_)
        /*0170*/ 	.word	0x00000004


	//----- nvinfo : EIATTR_FRAME_SIZE
	.align		4
.L_66:
        /*0174*/ 	.byte	0x04, 0x11
        /*0176*/ 	.short	(.L_68 - .L_67)
	.align		4
.L_67:
        /*0178*/ 	.word	index@(_Z10my_kernel5IfEvPPT_)
        /*017c*/ 	.word	0x00000000


	//----- nvinfo : EIATTR_REGCOUNT
	.align		4
.L_68:
        /*0180*/ 	.byte	0x04, 0x2f
        /*0182*/ 	.short	(.L_70 - .L_69)
	.align		4
.L_69:
        /*0184*/ 	.word	index@(_Z10my_kernel6Pf)
        /*0188*/ 	.word	0x00000004


	//----- nvinfo : EIATTR_FRAME_SIZE
	.align		4
.L_70:
        /*018c*/ 	.byte	0x04, 0x11
        /*018e*/ 	.short	(.L_72 - .L_71)
	.align		4
.L_71:
        /*0190*/ 	.word	index@(_Z10my_kernel6Pf)
        /*0194*/ 	.word	0x00000000


	//----- nvinfo : EIATTR_REGCOUNT
	.align		4
.L_72:
        /*0198*/ 	.byte	0x04, 0x2f
        /*019a*/ 	.short	(.L_74 - .L_73)
	.align		4
.L_73:
        /*019c*/ 	.word	index@(_Z10my_kernel7IdEvPKT_PS0_)
        /*01a0*/ 	.word	0x00000004


	//----- nvinfo : EIATTR_FRAME_SIZE
	.align		4
.L_74:
        /*01a4*/ 	.byte	0x04, 0x11
        /*01a6*/ 	.short	(.L_76 - .L_75)
	.align		4
.L_75:
        /*01a8*/ 	.word	index@(_Z10my_kernel7IdEvPKT_PS0_)
        /*01ac*/ 	.word	0x00000000


	//----- nvinfo : EIATTR_REGCOUNT
	.align		4
.L_76:
        /*01b0*/ 	.byte	0x04, 0x2f
        /*01b2*/ 	.short	(.L_78 - .L_77)
	.align		4
.L_77:
        /*01b4*/ 	.word	index@(_Z10my_kernel7IfEvPKT_PS0_)
        /*01b8*/ 	.word	0x00000004


	//----- nvinfo : EIATTR_FRAME_SIZE
	.align		4
.L_78:
        /*01bc*/ 	.byte	0x04, 0x11
        /*01be*/ 	.short	(.L_80 - .L_79)
	.align		4
.L_79:
        /*01c0*/ 	.word	index@(_Z10my_kernel7IfEvPKT_PS0_)
        /*01c4*/ 	.word	0x00000000


	//----- nvinfo : EIATTR_REGCOUNT
	.align		4
.L_80:
        /*01c8*/ 	.byte	0x04, 0x2f
        /*01ca*/ 	.short	(.L_82 - .L_81)
	.align		4
.L_81:
        /*01cc*/ 	.word	index@(_Z10my_kernel8IfEvPT_S1_)
        /*01d0*/ 	.word	0x00000004


	//----- nvinfo : EIATTR_FRAME_SIZE
	.align		4
.L_82:
        /*01d4*/ 	.byte	0x04, 0x11
        /*01d6*/ 	.short	(.L_84 - .L_83)
	.align		4
.L_83:
        /*01d8*/ 	.word	index@(_Z10my_kernel8IfEvPT_S1_)
        /*01dc*/ 	.word	0x00000000


	//----- nvinfo : EIATTR_MIN_STACK_SIZE
	.align		4
.L_84:
        /*01e0*/ 	.byte	0x04, 0x12
        /*01e2*/ 	.short	(.L_86 - .L_85)
	.align		4
.L_85:
        /*01e4*/ 	.word	index@(_Z10my_kernel8IfEvPT_S1_)
        /*01e8*/ 	.word	0x00000000


	//----- nvinfo : EIATTR_MIN_STACK_SIZE
	.align		4
.L_86:
        /*01ec*/ 	.byte	0x04, 0x12
        /*01ee*/ 	.short	(.L_88 - .L_87)
	.align		4
.L_87:
        /*01f0*/ 	.word	index@(_Z10my_kernel7IfEvPKT_PS0_)
        /*01f4*/ 	.word	0x00000000


	//----- nvinfo : EIATTR_MIN_STACK_SIZE
	.align		4
.L_88:
        /*01f8*/ 	.byte	0x04, 0x12
        /*01fa*/ 	.short	(.L_90 - .L_89)
	.align		4
.L_89:
        /*01fc*/ 	.word	index@(_Z10my_kernel7IdEvPKT_PS0_)
        /*0200*/ 	.word	0x00000000


	//----- nvinfo : EIATTR_MIN_STACK_SIZE
	.align		4
.L_90:
        /*0204*/ 	.byte	0x04, 0x12
        /*0206*/ 	.short	(.L_92 - .L_91)
	.align		4
.L_91:
        /*0208*/ 	.word	index@(_Z10my_kernel6Pf)
        /*020c*/ 	.word	0x00000000


	//----- nvinfo : EIATTR_MIN_STACK_SIZE
	.align		4
.L_92:
        /*0210*/ 	.byte	0x04, 0x12
        /*0212*/ 	.short	(.L_94 - .L_93)
	.align		4
.L_93:
        /*0214*/ 	.word	index@(_Z10my_kernel5IfEvPPT_)
        /*0218*/ 	.word	0x00000000


	//----- nvinfo : EIATTR_MIN_STACK_SIZE
	.align		4
.L_94:
        /*021c*/ 	.byte	0x04, 0x12
        /*021e*/ 	.short	(.L_96 - .L_95)
	.align		4
.L_95:
        /*0220*/ 	.word	index@(_Z10my_kernel4iPiiiiii)
        /*0224*/ 	.word	0x00000000


	//----- nvinfo : EIATTR_MIN_STACK_SIZE
	.align		4
.L_96:
        /*0228*/ 	.byte	0x04, 0x12
        /*022a*/ 	.short	(.L_98 - .L_97)
	.align		4
.L_97:
        /*022c*/ 	.word	index@(_Z11kernel_ctorv)
        /*0230*/ 	.word	0x00000000


	//----- nvinfo : EIATTR_MIN_STACK_SIZE
	.align		4
.L_98:
        /*0234*/ 	.byte	0x04, 0x12
        /*0236*/ 	.short	(.L_100 - .L_99)
	.align		4
.L_99:
        /*0238*/ 	.word	index@(_Z19cuda_pme_forces_devv)
        /*023c*/ 	.word	0x00000000


	//----- nvinfo : EIATTR_MIN_STACK_SIZE
	.align		4
.L_100:
        /*0240*/ 	.byte	0x04, 0x12
        /*0242*/ 	.short	(.L_102 - .L_101)
	.align		4
.L_101:
        /*0244*/ 	.word	index@(_Z1kPi)
        /*0248*/ 	.word	0x00000000


	//----- nvinfo : EIATTR_MIN_STACK_SIZE
	.align		4
.L_102:
        /*024c*/ 	.byte	0x04, 0x12
        /*024e*/ 	.short	(.L_104 - .L_103)
	.align		4
.L_103:
        /*0250*/ 	.word	index@(_Z13callDeviceFoov)
        /*0254*/ 	.word	0x00000000


	//----- nvinfo : EIATTR_MIN_STACK_SIZE
	.align		4
.L_104:
        /*0258*/ 	.byte	0x04, 0x12
        /*025a*/ 	.short	(.L_106 - .L_105)
	.align		4
.L_105:
        /*025c*/ 	.word	index@(_Z10my_kernel2fPf)
        /*0260*/ 	.word	0x00000000


	//----- nvinfo : EIATTR_MIN_STACK_SIZE
	.align		4
.L_106:
        /*0264*/ 	.byte	0x04, 0x12
        /*0266*/ 	.short	(.L_108 - .L_107)
	.align		4
.L_107:
        /*0268*/ 	.word	index@(_Z9my_kernelPf)
        /*026c*/ 	.word	0x00000000


	//----- nvinfo : EIATTR_MIN_STACK_SIZE
	.align		4
.L_108:
        /*0270*/ 	.byte	0x04, 0x12
        /*0272*/ 	.short	(.L_110 - .L_109)
	.align		4
.L_109:
        /*0274*/ 	.word	index@(_Z11foo_kernel3Pi)
        /*0278*/ 	.word	0x00000000


	//----- nvinfo : EIATTR_MIN_STACK_SIZE
	.align		4
.L_110:
        /*027c*/ 	.byte	0x04, 0x12
        /*027e*/ 	.short	(.L_112 - .L_111)
	.align		4
.L_111:
        /*0280*/ 	.word	index@(_Z10foo_kerneliii)
        /*0284*/ 	.word	0x00000000


	//----- nvinfo : EIATTR_MIN_STACK_SIZE
	.align		4
.L_112:
        /*0288*/ 	.byte	0x04, 0x12
        /*028a*/ 	.short	(.L_114 - .L_113)
	.align		4
.L_113:
        /*028c*/ 	.word	index@(_Z13helloFromGPU2v)
        /*0290*/ 	.word	0x00000000


	//----- nvinfo : EIATTR_MIN_STACK_SIZE
	.align		4
.L_114:
        /*0294*/ 	.byte	0x04, 0x12
        /*0296*/ 	.short	(.L_116 - .L_115)
	.align		4
.L_115:
        /*0298*/ 	.word	index@(_Z12helloFromGPUv)
        /*029c*/ 	.word	0x00000000


	//----- nvinfo : EIATTR_MIN_STACK_SIZE
	.align		4
.L_116:
        /*02a0*/ 	.byte	0x04, 0x12
        /*02a2*/ 	.short	(.L_118 - .L_117)
	.align		4
.L_117:
        /*02a4*/ 	.word	index@(_Z12helloFromGPUi)
        /*02a8*/ 	.word	0x00000000


	//----- nvinfo : EIATTR_MIN_STACK_SIZE
	.align		4
.L_118:
        /*02ac*/ 	.byte	0x04, 0x12
        /*02ae*/ 	.short	(.L_120 - .L_119)
	.align		4
.L_119:
        /*02b0*/ 	.word	index@(_Z10testKerneliii)
        /*02b4*/ 	.word	0x00000000


	//----- nvinfo : EIATTR_MIN_STACK_SIZE
	.align		4
.L_120:
        /*02b8*/ 	.byte	0x04, 0x12
        /*02ba*/ 	.short	(.L_122 - .L_121)
	.align		4
.L_121:
        /*02bc*/ 	.word	index@(_Z13testKernelPtrPKiS0_i)
        /*02c0*/ 	.word	0x00000000


	//----- nvinfo : EIATTR_MIN_STACK_SIZE
	.align		4
.L_122:
        /*02c4*/ 	.byte	0x04, 0x12
        /*02c6*/ 	.short	(.L_124 - .L_123)
	.align		4
.L_123:
        /*02c8*/ 	.word	index@(_Z24helloFromGPUDDefaultArgsiiiiii)
        /*02cc*/ 	.word	0x00000000
.L_124:


//--------------------- .nv.compat                --------------------------
	.section	.nv.compat,"",@"SHT_CUDA_COMPAT_INFO"
	.align	4
        /*0000*/ 	.byte	0x02, 0x09, 0x00, 0x00, 0x02, 0x02, 0x01, 0x00, 0x02, 0x05, 0x05, 0x00, 0x03, 0x07, 0x01, 0x01
        /*0010*/ 	.byte	0x02, 0x03, 0x00, 0x00, 0x02, 0x06, 0x01, 0x00, 0x04, 0x0b, 0x08, 0x00, 0x09, 0x00, 0x00, 0x00
        /*0020*/ 	.byte	0x00, 0x00, 0x00, 0x00


//--------------------- .nv.info._Z10my_kernel8IfEvPT_S1_ --------------------------
	.section	.nv.info._Z10my_kernel8IfEvPT_S1_,"",@"SHT_CUDA_INFO"
	.sectionflags	@""
	.align	4


	//----- nvinfo : EIATTR_CUDA_API_VERSION
	.align		4
        /*0000*/ 	.byte	0x04, 0x37
        /*0002*/ 	.short	(.L_126 - .L_125)
.L_125:
        /*0004*/ 	.word	0x00000082


	//----- nvinfo : EIATTR_KPARAM_INFO
	.align		4
.L_126:
        /*0008*/ 	.byte	0x04, 0x17
        /*000a*/ 	.short	(.L_128 - .L_127)
.L_127:
        /*000c*/ 	.word	0x00000000
        /*0010*/ 	.short	0x0001
        /*0012*/ 	.short	0x0008
        /*0014*/ 	.byte	0x00, 0xf5, 0x21, 0x00


	//----- nvinfo : EIATTR_KPARAM_INFO
	.align		4
.L_128:
        /*0018*/ 	.byte	0x04, 0x17
        /*001a*/ 	.short	(.L_130 - .L_129)
.L_129:
        /*001c*/ 	.word	0x00000000
        /*0020*/ 	.short	0x0000
        /*0022*/ 	.short	0x0000
        /*0024*/ 	.byte	0x00, 0xf5, 0x21, 0x00


	//----- nvinfo : EIATTR_SPARSE_MMA_MASK
	.align		4
.L_130:
        /*0028*/ 	.byte	0x03, 0x50
        /*002a*/ 	.short	0x0000


	//----- nvinfo : EIATTR_MAXREG_COUNT
	.align		4
        /*002c*/ 	.byte	0x03, 0x1b
        /*002e*/ 	.short	0x00ff


	//----- nvinfo : EIATTR_MERCURY_ISA_VERSION
	.align		4
        /*0030*/ 	.byte	0x03, 0x5f
        /*0032*/ 	.short	0x0101


	//----- nvinfo : EIATTR_VRC_CTA_INIT_COUNT
	.align		4
        /*0034*/ 	.byte	0x02, 0x4a
	.zero		1
	.zero		1


	//----- nvinfo : EIATTR_EXIT_INSTR_OFFSETS
	.align		4
        /*0038*/ 	.byte	0x04, 0x1c
        /*003a*/ 	.short	(.L_132 - .L_131)


	//   ....[0]....
.L_131:
        /*003c*/ 	.word	0x00000010


	//----- nvinfo : EIATTR_CBANK_PARAM_SIZE
	.align		4
.L_132:
        /*0040*/ 	.byte	0x03, 0x19
        /*0042*/ 	.short	0x0010


	//----- nvinfo : EIATTR_PARAM_CBANK
	.align		4
        /*0044*/ 	.byte	0x04, 0x0a
        /*0046*/ 	.short	(.L_134 - .L_133)
	.align		4
.L_133:
        /*0048*/ 	.word	index@(.nv.constant0._Z10my_kernel8IfEvPT_S1_)
        /*004c*/ 	.short	0x0380
        /*004e*/ 	.short	0x0010


	//----- nvinfo : EIATTR_SW_WAR
	.align		4
.L_134:
        /*0050*/ 	.byte	0x04, 0x36
        /*0052*/ 	.short	(.L_136 - .L_135)
.L_135:
        /*0054*/ 	.word	0x00000008
.L_136:


//--------------------- .nv.info._Z10my_kernel7IfEvPKT_PS0_ --------------------------
	.section	.nv.info._Z10my_kernel7IfEvPKT_PS0_,"",@"SHT_CUDA_INFO"
	.sectionflags	@""
	.align	4


	//----- nvinfo : EIATTR_CUDA_API_VERSION
	.align		4
        /*0000*/ 	.byte	0x04, 0x37
        /*0002*/ 	.short	(.L_138 - .L_137)
.L_137:
        /*0004*/ 	.word	0x00000082


	//----- nvinfo : EIATTR_KPARAM_INFO
	.align		4
.L_138:
        /*0008*/ 	.byte	0x04, 0x17
        /*000a*/ 	.short	(.L_140 - .L_139)
.L_139:
        /*000c*/ 	.word	0x00000000
        /*0010*/ 	.short	0x0001
        /*0012*/ 	.short	0x0008
        /*0014*/ 	.byte	0x00, 0xf5, 0x21, 0x00


	//----- nvinfo : EIATTR_KPARAM_INFO
	.align		4
.L_140:
        /*0018*/ 	.byte	0x04, 0x17
        /*001a*/ 	.short	(.L_142 - .L_141)
.L_141:
        /*001c*/ 	.word	0x00000000
        /*0020*/ 	.short	0x0000
        /*0022*/ 	.short	0x0000
        /*0024*/ 	.byte	0x00, 0xf5, 0x21, 0x00


	//----- nvinfo : EIATTR_SPARSE_MMA_MASK
	.align		4
.L_142:
        /*0028*/ 	.byte	0x03, 0x50
        /*002a*/ 	.short	0x0000


	//----- nvinfo : EIATTR_MAXREG_COUNT
	.align		4
        /*002c*/ 	.byte	0x03, 0x1b
        /*002e*/ 	.short	0x00ff


	//----- nvinfo : EIATTR_MERCURY_ISA_VERSION
	.align		4
        /*0030*/ 	.byte	0x03, 0x5f
        /*0032*/ 	.short	0x0101


	//----- nvinfo : EIATTR_VRC_CTA_INIT_COUNT
	.align		4
        /*0034*/ 	.byte	0x02, 0x4a
	.zero		1
	.zero		1


	//----- nvinfo : EIATTR_EXIT_INSTR_OFFSETS
	.align		4
        /*0038*/ 	.byte	0x04, 0x1c
        /*003a*/ 	.short	(.L_144 - .L_143)


	//   ....[0]....
.L_143:
        /*003c*/ 	.word	0x00000010


	//----- nvinfo : EIATTR_CBANK_PARAM_SIZE
	.align		4
.L_144:
        /*0040*/ 	.byte	0x03, 0x19
        /*0042*/ 	.short	0x0010


	//----- nvinfo : EIATTR_PARAM_CBANK
	.align		4
        /*0044*/ 	.byte	0x04, 0x0a
        /*0046*/ 	.short	(.L_146 - .L_145)
	.align		4
.L_145:
        /*0048*/ 	.word	index@(.nv.constant0._Z10my_kernel7IfEvPKT_PS0_)
        /*004c*/ 	.short	0x0380
        /*004e*/ 	.short	0x0010


	//----- nvinfo : EIATTR_SW_WAR
	.align		4
.L_146:
        /*0050*/ 	.byte	0x04, 0x36
        /*0052*/ 	.short	(.L_148 - .L_147)
.L_147:
        /*0054*/ 	.word	0x00000008
.L_148:


//--------------------- .nv.info._Z10my_kernel7IdEvPKT_PS0_ --------------------------
	.section	.nv.info._Z10my_kernel7IdEvPKT_PS0_,"",@"SHT_CUDA_INFO"
	.sectionflags	@""
	.align	4


	//----- nvinfo : EIATTR_CUDA_API_VERSION
	.align		4
        /*0000*/ 	.byte	0x04, 0x37
        /*0002*/ 	.short	(.L_150 - .L_149)
.L_149:
        /*0004*/ 	.word	0x00000082


	//----- nvinfo : EIATTR_KPARAM_INFO
	.align		4
.L_150:
        /*0008*/ 	.byte	0x04, 0x17
        /*000a*/ 	.short	(.L_152 - .L_151)
.L_151:
        /*000c*/ 	.word	0x00000000
        /*0010*/ 	.short	0x0001
        /*0012*/ 	.short	0x0008
        /*0014*/ 	.byte	0x00, 0xf5, 0x21, 0x00


	//----- nvinfo : EIATTR_KPARAM_INFO
	.align		4
.L_152:
        /*0018*/ 	.byte	0x04, 0x17
        /*001a*/ 	.short	(.L_154 - .L_153)
.L_153:
        /*001c*/ 	.word	0x00000000
        /*0020*/ 	.short	0x0000
        /*0022*/ 	.short	0x0000
        /*0024*/ 	.byte	0x00, 0xf5, 0x21, 0x00


	//----- nvinfo : EIATTR_SPARSE_MMA_MASK
	.align		4
.L_154:
        /*0028*/ 	.byte	0x03, 0x50
        /*002a*/ 	.short	0x0000


	//----- nvinfo : EIATTR_MAXREG_COUNT
	.align		4
        /*002c*/ 	.byte	0x03, 0x1b
        /*002e*/ 	.short	0x00ff


	//----- nvinfo : EIATTR_MERCURY_ISA_VERSION
	.align		4
        /*0030*/ 	.byte	0x03, 0x5f
        /*0032*/ 	.short	0x0101


	//----- nvinfo : EIATTR_VRC_CTA_INIT_COUNT
	.align		4
        /*0034*/ 	.byte	0x02, 0x4a
	.zero		1
	.zero		1


	//----- nvinfo : EIATTR_EXIT_INSTR_OFFSETS
	.align		4
        /*0038*/ 	.byte	0x04, 0x1c
        /*003a*/ 	.short	(.L_156 - .L_155)


	//   ....[0]....
.L_155:
        /*003c*/ 	.word	0x00000010


	//----- nvinfo : EIATTR_CBANK_PARAM_SIZE
	.align		4
.L_156:
        /*0040*/ 	.byte	0x03, 0x19
        /*0042*/ 	.short	0x0010


	//----- nvinfo : EIATTR_PARAM_CBANK
	.align		4
        /*0044*/ 	.byte	0x04, 0x0a
        /*0046*/ 	.short	(.L_158 - .L_157)
	.align		4
.L_157:
        /*0048*/ 	.word	index@(.nv.constant0._Z10my_kernel7IdEvPKT_PS0_)
        /*004c*/ 	.short	0x0380
        /*004e*/ 	.short	0x0010


	//----- nvinfo : EIATTR_SW_WAR
	.align		4
.L_158:
        /*0050*/ 	.byte	0x04, 0x36
        /*0052*/ 	.short	(.L_160 - .L_159)
.L_159:
        /*0054*/ 	.word	0x00000008
.L_160:


//--------------------- .nv.info._Z10my_kernel6Pf --------------------------
	.section	.nv.info._Z10my_kernel6Pf,"",@"SHT_CUDA_INFO"
	.sectionflags	@""
	.align	4


	//----- nvinfo : EIATTR_CUDA_API_VERSION
	.align		4
        /*0000*/ 	.byte	0x04, 0x37
        /*0002*/ 	.short	(.L_162 - .L_161)
.L_161:
        /*0004*/ 	.word	0x00000082


	//----- nvinfo : EIATTR_KPARAM_INFO
	.align		4
.L_162:
        /*0008*/ 	.byte	0x04, 0x17
        /*000a*/ 	.short	(.L_164 - .L_163)
.L_163:
        /*000c*/ 	.word	0x00000000
        /*0010*/ 	.short	0x0000
        /*0012*/ 	.short	0x0000
        /*0014*/ 	.byte	0x00, 0xf5, 0x21, 0x00


	//----- nvinfo : EIATTR_SPARSE_MMA_MASK
	.align		4
.L_164:
        /*0018*/ 	.byte	0x03, 0x50
        /*001a*/ 	.short	0x0000


	//----- nvinfo : EIATTR_MAXREG_COUNT
	.align		4
        /*001c*/ 	.byte	0x03, 0x1b
        /*001e*/ 	.short	0x00ff


	//----- nvinfo : EIATTR_MERCURY_ISA_VERSION
	.align		4
        /*0020*/ 	.byte	0x03, 0x5f
        /*0022*/ 	.short	0x0101


	//----- nvinfo : EIATTR_VRC_CTA_INIT_COUNT
	.align		4
        /*0024*/ 	.byte	0x02, 0x4a
	.zero		1
	.zero		1


	//----- nvinfo : EIATTR_EXIT_INSTR_OFFSETS
	.align		4
        /*0028*/ 	.byte	0x04, 0x1c
        /*002a*/ 	.short	(.L_166 - .L_165)


	//   ....[0]....
.L_165:
        /*002c*/ 	.word	0x00000010


	//----- nvinfo : EIATTR_CBANK_PARAM_SIZE
	.align		4
.L_166:
        /*0030*/ 	.byte	0x03, 0x19
        /*0032*/ 	.short	0x0008


	//----- nvinfo : EIATTR_PARAM_CBANK
	.align		4
        /*0034*/ 	.byte	0x04, 0x0a
        /*0036*/ 	.short	(.L_168 - .L_167)
	.align		4
.L_167:
        /*0038*/ 	.word	index@(.nv.constant0._Z10my_kernel6Pf)
        /*003c*/ 	.short	0x0380
        /*003e*/ 	.short	0x0008


	//----- nvinfo : EIATTR_SW_WAR
	.align		4
.L_168:
        /*0040*/ 	.byte	0x04, 0x36
        /*0042*/ 	.short	(.L_170 - .L_169)
.L_169:
        /*0044*/ 	.word	0x00000008
.L_170:


//--------------------- .nv.info._Z10my_kernel5IfEvPPT_ --------------------------
	.section	.nv.info._Z10my_kernel5IfEvPPT_,"",@"SHT_CUDA_INFO"
	.sectionflags	@""
	.align	4


	//----- nvinfo : EIATTR_CUDA_API_VERSION
	.align		4
        /*0000*/ 	.byte	0x04, 0x37
        /*0002*/ 	.short	(.L_172 - .L_171)
.L_171:
        /*0004*/ 	.word	0x00000082


	//----- nvinfo : EIATTR_KPARAM_INFO
	.align		4
.L_172:
        /*0008*/ 	.byte	0x04, 0x17
        /*000a*/ 	.short	(.L_174 - .L_173)
.L_173:
        /*000c*/ 	.word	0x00000000
        /*0010*/ 	.short	0x0000
        /*0012*/ 	.short	0x0000
        /*0014*/ 	.byte	0x00, 0xf5, 0x21, 0x00


	//----- nvinfo : EIATTR_SPARSE_MMA_MASK
	.align		4
.L_174:
        /*0018*/ 	.byte	0x03, 0x50
        /*001a*/ 	.short	0x0000


	//----- nvinfo : EIATTR_MAXREG_COUNT
	.align		4
        /*001c*/ 	.byte	0x03, 0x1b
        /*001e*/ 	.short	0x00ff


	//----- nvinfo : EIATTR_MERCURY_ISA_VERSION
	.align		4
        /*0020*/ 	.byte	0x03, 0x5f
        /*0022*/ 	.short	0x0101


	//----- nvinfo : EIATTR_VRC_CTA_INIT_COUNT
	.align		4
        /*0024*/ 	.byte	0x02, 0x4a
	.zero		1
	.zero		1


	//----- nvinfo : EIATTR_EXIT_INSTR_OFFSETS
	.align		4
        /*0028*/ 	.byte	0x04, 0x1c
        /*002a*/ 	.short	(.L_176 - .L_175)


	//   ....[0]....
.L_175:
        /*002c*/ 	.word	0x00000010


	//----- nvinfo : EIATTR_CBANK_PARAM_SIZE
	.align		4
.L_176:
        /*0030*/ 	.byte	0x03, 0x19
        /*0032*/ 	.short	0x0008


	//----- nvinfo : EIATTR_PARAM_CBANK
	.align		4
        /*0034*/ 	.byte	0x04, 0x0a
        /*0036*/ 	.short	(.L_178 - .L_177)
	.align		4
.L_177:
        /*0038*/ 	.word	index@(.nv.constant0._Z10my_kernel5IfEvPPT_)
        /*003c*/ 	.short	0x0380
        /*003e*/ 	.short	0x0008


	//----- nvinfo : EIATTR_SW_WAR
	.align		4
.L_178:
        /*0040*/ 	.byte	0x04, 0x36
        /*0042*/ 	.short	(.L_180 - .L_179)
.L_179:
        /*0044*/ 	.word	0x00000008
.L_180:


//--------------------- .nv.info._Z10my_kernel4iPiiiiii --------------------------
	.section	.nv.info._Z10my_kernel4iPiiiiii,"",@"SHT_CUDA_INFO"
	.sectionflags	@""
	.align	4


	//----- nvinfo : EIATTR_CUDA_API_VERSION
	.align		4
        /*0000*/ 	.byte	0x04, 0x37
        /*0002*/ 	.short	(.L_182 - .L_181)
.L_181:
        /*0004*/ 	.word	0x00000082


	//----- nvinfo : EIATTR_KPARAM_INFO
	.align		4
.L_182:
        /*0008*/ 	.byte	0x04, 0x17
        /*000a*/ 	.short	(.L_184 - .L_183)
.L_183:
        /*000c*/ 	.word	0x00000000
        /*0010*/ 	.short	0x0006
        /*0012*/ 	.short	0x0020
        /*0014*/ 	.byte	0x00, 0xf0, 0x11, 0x00


	//----- nvinfo : EIATTR_KPARAM_INFO
	.align		4
.L_184:
        /*0018*/ 	.byte	0x04, 0x17
        /*001a*/ 	.short	(.L_186 - .L_185)
.L_185:
        /*001c*/ 	.word	0x00000000
        /*0020*/ 	.short	0x0005
        /*0022*/ 	.short	0x001c
        /*0024*/ 	.byte	0x00, 0xf0, 0x11, 0x00


	//----- nvinfo : EIATTR_KPARAM_INFO
	.align		4
.L_186:
        /*0028*/ 	.byte	0x04, 0x17
        /*002a*/ 	.short	(.L_188 - .L_187)
.L_187:
        /*002c*/ 	.word	0x00000000
        /*0030*/ 	.short	0x0004
        /*0032*/ 	.short	0x0018
        /*0034*/ 	.byte	0x00, 0xf0, 0x11, 0x00


	//----- nvinfo : EIATTR_KPARAM_INFO
	.align		4
.L_188:
        /*0038*/ 	.byte	0x04, 0x17
        /*003a*/ 	.short	(.L_190 - .L_189)
.L_189:
        /*003c*/ 	.word	0x00000000
        /*0040*/ 	.short	0x0003
        /*0042*/ 	.short	0x0014
        /*0044*/ 	.byte	0x00, 0xf0, 0x11, 0x00


	//----- nvinfo : EIATTR_KPARAM_INFO
	.align		4
.L_190:
        /*0048*/ 	.byte	0x04, 0x17
        /*004a*/ 	.short	(.L_192 - .L_191)
.L_191:
        /*004c*/ 	.word	0x00000000
        /*0050*/ 	.short	0x0002
        /*0052*/ 	.short	0x0010
        /*0054*/ 	.byte	0x00, 0xf0, 0x11, 0x00


	//----- nvinfo : EIATTR_KPARAM_INFO
	.align		4
.L_192:
        /*0058*/ 	.byte	0x04, 0x17
        /*005a*/ 	.short	(.L_194 - .L_193)
.L_193:
        /*005c*/ 	.word	0x00000000
        /*0060*/ 	.short	0x0001
        /*0062*/ 	.short	0x0008
        /*0064*/ 	.byte	0x00, 0xf5, 0x21, 0x00


	//----- nvinfo : EIATTR_KPARAM_INFO
	.align		4
.L_194:
        /*0068*/ 	.byte	0x04, 0x17
        /*006a*/ 	.short	(.L_196 - .L_195)
.L_195:
        /*006c*/ 	.word	0x00000000
        /*0070*/ 	.short	0x0000
        /*0072*/ 	.short	0x0000
        /*0074*/ 	.byte	0x00, 0xf0, 0x11, 0x00


	//----- nvinfo : EIATTR_SPARSE_MMA_MASK
	.align		4
.L_196:
        /*0078*/ 	.byte	0x03, 0x50
        /*007a*/ 	.short	0x0000


	//----- nvinfo : EIATTR_MAXREG_COUNT
	.align		4
        /*007c*/ 	.byte	0x03, 0x1b
        /*007e*/ 	.short	0x00ff


	//----- nvinfo : EIATTR_MERCURY_ISA_VERSION
	.align		4
        /*0080*/ 	.byte	0x03, 0x5f
        /*0082*/ 	.short	0x0101


	//----- nvinfo : EIATTR_VRC_CTA_INIT_COUNT
	.align		4
        /*0084*/ 	.byte	0x02, 0x4a
	.zero		1
	.zero		1


	//----- nvinfo : EIATTR_EXIT_INSTR_OFFSETS
	.align		4
        /*0088*/ 	.byte	0x04, 0x1c
        /*008a*/ 	.short	(.L_198 - .L_197)


	//   ....[0]....
.L_197:
        /*008c*/ 	.word	0x00000010


	//----- nvinfo : EIATTR_CBANK_PARAM_SIZE
	.align		4
.L_198:
        /*0090*/ 	.byte	0x03, 0x19
        /*0092*/ 	.short	0x0024


	//----- nvinfo : EIATTR_PARAM_CBANK
	.align		4
        /*0094*/ 	.byte	0x04, 0x0a
        /*0096*/ 	.short	(.L_200 - .L_199)
	.align		4
.L_199:
        /*0098*/ 	.word	index@(.nv.constant0._Z10my_kernel4iPiiiiii)
        /*009c*/ 	.short	0x0380
        /*009e*/ 	.short	0x0024


	//----- nvinfo : EIATTR_SW_WAR
	.align		4
.L_200:
        /*00a0*/ 	.byte	0x04, 0x36
        /*00a2*/ 	.short	(.L_202 - .L_201)
.L_201:
        /*00a4*/ 	.word	0x00000008
.L_202:


//--------------------- .nv.info._Z11kernel_ctorv --------------------------
	.section	.nv.info._Z11kernel_ctorv,"",@"SHT_CUDA_INFO"
	.sectionflags	@""
	.align	4


	//----- nvinfo : EIATTR_CUDA_API_VERSION
	.align		4
        /*0000*/ 	.byte	0x04, 0x37
        /*0002*/ 	.short	(.L_204 - .L_203)
.L_203:
        /*0004*/ 	.word	0x00000082


	//----- nvinfo : EIATTR_SPARSE_MMA_MASK
	.align		4
.L_204:
        /*0008*/ 	.byte	0x03, 0x50
        /*000a*/ 	.short	0x0000


	//----- nvinfo : EIATTR_MAXREG_COUNT
	.align		4
        /*000c*/ 	.byte	0x03, 0x1b
        /*000e*/ 	.short	0x00ff


	//----- nvinfo : EIATTR_MERCURY_ISA_VERSION
	.align		4
        /*0010*/ 	.byte	0x03, 0x5f
        /*0012*/ 	.short	0x0101


	//----- nvinfo : EIATTR_VRC_CTA_INIT_COUNT
	.align		4
        /*0014*/ 	.byte	0x02, 0x4a
	.zero		1
	.zero		1


	//----- nvinfo : EIATTR_EXIT_INSTR_OFFSETS
	.align		4
        /*0018*/ 	.byte	0x04, 0x1c
        /*001a*/ 	.short	(.L_206 - .L_205)


	//   ....[0]....
.L_205:
        /*001c*/ 	.word	0x00000010


	//----- nvinfo : EIATTR_SW_WAR
	.align		4
.L_206:
        /*0020*/ 	.byte	0x04, 0x36
        /*0022*/ 	.short	(.L_208 - .L_207)
.L_207:
        /*0024*/ 	.word	0x00000008
.L_208:


//--------------------- .nv.info._Z19cuda_pme_forces_devv --------------------------
	.section	.nv.info._Z19cuda_pme_forces_devv,"",@"SHT_CUDA_INFO"
	.sectionflags	@""
	.align	4


	//----- nvinfo : EIATTR_CUDA_API_VERSION
	.align		4
        /*0000*/ 	.byte	0x04, 0x37
        /*0002*/ 	.short	(.L_210 - .L_209)
.L_209:
        /*0004*/ 	.word	0x00000082


	//----- nvinfo : EIATTR_SPARSE_MMA_MASK
	.align		4
.L_210:
        /*0008*/ 	.byte	0x03, 0x50
        /*000a*/ 	.short	0x0000


	//----- nvinfo : EIATTR_MAXREG_COUNT
	.align		4
        /*000c*/ 	.byte	0x03, 0x1b
        /*000e*/ 	.short	0x00ff


	//----- nvinfo : EIATTR_MERCURY_ISA_VERSION
	.align		4
        /*0010*/ 	.byte	0x03, 0x5f
        /*0012*/ 	.short	0x0101


	//----- nvinfo : EIATTR_VRC_CTA_INIT_COUNT
	.align		4
        /*0014*/ 	.byte	0x02, 0x4a
	.zero		1
	.zero		1


	//----- nvinfo : EIATTR_EXIT_INSTR_OFFSETS
	.align		4
        /*0018*/ 	.byte	0x04, 0x1c
        /*001a*/ 	.short	(.L_212 - .L_211)


	//   ....[0]....
.L_211:
        /*001c*/ 	.word	0x00000010


	//----- nvinfo : EIATTR_SW_WAR
	.align		4
.L_212:
        /*0020*/ 	.byte	0x04, 0x36
        /*0022*/ 	.short	(.L_214 - .L_213)
.L_213:
        /*0024*/ 	.word	0x00000008
.L_214:


//--------------------- .nv.info._Z1kPi           --------------------------
	.section	.nv.info._Z1kPi,"",@"SHT_CUDA_INFO"
	.sectionflags	@""
	.align	4


	//----- nvinfo : EIATTR_CUDA_API_VERSION
	.align		4
        /*0000*/ 	.byte	0x04, 0x37
        /*0002*/ 	.short	(.L_216 - .L_215)
.L_215:
        /*0004*/ 	.word	0x00000082


	//----- nvinfo : EIATTR_KPARAM_INFO
	.align		4
.L_216:
        /*0008*/ 	.byte	0x04, 0x17
        /*000a*/ 	.short	(.L_218 - .L_217)
.L_217:
        /*000c*/ 	.word	0x00000000
        /*0010*/ 	.short	0x0000
        /*0012*/ 	.short	0x0000
        /*0014*/ 	.byte	0x00, 0xf5, 0x21, 0x00


	//----- nvinfo : EIATTR_SPARSE_MMA_MASK
	.align		4
.L_218:
        /*0018*/ 	.byte	0x03, 0x50
        /*001a*/ 	.short	0x0000


	//----- nvinfo : EIATTR_MAXREG_COUNT
	.align		4
        /*001c*/ 	.byte	0x03, 0x1b
        /*001e*/ 	.short	0x00ff


	//----- nvinfo : EIATTR_MERCURY_ISA_VERSION
	.align		4
        /*0020*/ 	.byte	0x03, 0x5f
        /*0022*/ 	.short	0x0101


	//----- nvinfo : EIATTR_VRC_CTA_INIT_COUNT
	.align		4
        /*0024*/ 	.byte	0x02, 0x4a
	.zero		1
	.zero		1


	//----- nvinfo : EIATTR_EXIT_INSTR_OFFSETS
	.align		4
        /*0028*/ 	.byte	0x04, 0x1c
        /*002a*/ 	.short	(.L_220 - .L_219)


	//   ....[0]....
.L_219:
        /*002c*/ 	.word	0x00000010


	//----- nvinfo : EIATTR_CBANK_PARAM_SIZE
	.align		4
.L_220:
        /*0030*/ 	.byte	0x03, 0x19
        /*0032*/ 	.short	0x0008


	//----- nvinfo : EIATTR_PARAM_CBANK
	.align		4
        /*0034*/ 	.byte	0x04, 0x0a
        /*0036*/ 	.short	(.L_222 - .L_221)
	.align		4
.L_221:
        /*0038*/ 	.word	index@(.nv.constant0._Z1kPi)
        /*003c*/ 	.short	0x0380
        /*003e*/ 	.short	0x0008


	//----- nvinfo : EIATTR_SW_WAR
	.align		4
.L_222:
        /*0040*/ 	.byte	0x04, 0x36
        /*0042*/ 	.short	(.L_224 - .L_223)
.L_223:
        /*0044*/ 	.word	0x00000008
.L_224:


//--------------------- .nv.info._Z13callDeviceFoov --------------------------
	.section	.nv.info._Z13callDeviceFoov,"",@"SHT_CUDA_INFO"
	.sectionflags	@""
	.align	4


	//----- nvinfo : EIATTR_CUDA_API_VERSION
	.align		4
        /*0000*/ 	.byte	0x04, 0x37
        /*0002*/ 	.short	(.L_226 - .L_225)
.L_225:
        /*0004*/ 	.word	0x00000082


	//----- nvinfo : EIATTR_SPARSE_MMA_MASK
	.align		4
.L_226:
        /*0008*/ 	.byte	0x03, 0x50
        /*000a*/ 	.short	0x0000


	//----- nvinfo : EIATTR_MAXREG_COUNT
	.align		4
        /*000c*/ 	.byte	0x03, 0x1b
        /*000e*/ 	.short	0x00ff


	//----- nvinfo : EIATTR_MERCURY_ISA_VERSION
	.align		4
        /*0010*/ 	.byte	0x03, 0x5f
        /*0012*/ 	.short	0x0101


	//----- nvinfo : EIATTR_VRC_CTA_INIT_COUNT
	.align		4
        /*0014*/ 	.byte	0x02, 0x4a
	.zero		1
	.zero		1


	//----- nvinfo : EIATTR_EXIT_INSTR_OFFSETS
	.align		4
        /*0018*/ 	.byte	0x04, 0x1c
        /*001a*/ 	.short	(.L_228 - .L_227)


	//   ....[0]....
.L_227:
        /*001c*/ 	.word	0x00000010


	//----- nvinfo : EIATTR_SW_WAR
	.align		4
.L_228:
        /*0020*/ 	.byte	0x04, 0x36
        /*0022*/ 	.short	(.L_230 - .L_229)
.L_229:
        /*0024*/ 	.word	0x00000008
.L_230:


//--------------------- .nv.info._Z10my_kernel2fPf --------------------------
	.section	.nv.info._Z10my_kernel2fPf,"",@"SHT_CUDA_INFO"
	.sectionflags	@""
	.align	4


	//----- nvinfo : EIATTR_CUDA_API_VERSION
	.align		4
        /*0000*/ 	.byte	0x04, 0x37
        /*0002*/ 	.short	(.L_232 - .L_231)
.L_231:
        /*0004*/ 	.word	0x00000082


	//----- nvinfo : EIATTR_KPARAM_INFO
	.align		4
.L_232:
        /*0008*/ 	.byte	0x04, 0x17
        /*000a*/ 	.short	(.L_234 - .L_233)
.L_233:
        /*000c*/ 	.word	0x00000000
        /*0010*/ 	.short	0x0001
        /*0012*/ 	.short	0x0008
        /*0014*/ 	.byte	0x00, 0xf5, 0x21, 0x00


	//----- nvinfo : EIATTR_KPARAM_INFO
	.align		4
.L_234:
        /*0018*/ 	.byte	0x04, 0x17
        /*001a*/ 	.short	(.L_236 - .L_235)
.L_235:
        /*001c*/ 	.word	0x00000000
        /*0020*/ 	.short	0x0000
        /*0022*/ 	.short	0x0000
        /*0024*/ 	.byte	0x00, 0xf0, 0x11, 0x00


	//----- nvinfo : EIATTR_SPARSE_MMA_MASK
	.align		4
.L_236:
        /*0028*/ 	.byte	0x03, 0x50
        /*002a*/ 	.short	0x0000


	//----- nvinfo : EIATTR_MAXREG_COUNT
	.align		4
        /*002c*/ 	.byte	0x03, 0x1b
        /*002e*/ 	.short	0x00ff


	//----- nvinfo : EIATTR_MERCURY_ISA_VERSION
	.align		4
        /*0030*/ 	.byte	0x03, 0x5f
        /*0032*/ 	.short	0x0101


	//----- nvinfo : EIATTR_VRC_CTA_INIT_COUNT
	.align		4
        /*0034*/ 	.byte	0x02, 0x4a
	.zero		1
	.zero		1


	//----- nvinfo : EIATTR_EXIT_INSTR_OFFSETS
	.align		4
        /*0038*/ 	.byte	0x04, 0x1c
        /*003a*/ 	.short	(.L_238 - .L_237)


	//   ....[0]....
.L_237:
        /*003c*/ 	.word	0x00000030


	//   ....[1]....
        /*0040*/ 	.word	0x000000f0


	//----- nvinfo : EIATTR_CBANK_PARAM_SIZE
	.align		4
.L_238:
        /*0044*/ 	.byte	0x03, 0x19
        /*0046*/ 	.short	0x0010


	//----- nvinfo : EIATTR_PARAM_CBANK
	.align		4
        /*0048*/ 	.byte	0x04, 0x0a
        /*004a*/ 	.short	(.L_240 - .L_239)
	.align		4
.L_239:
        /*004c*/ 	.word	index@(.nv.constant0._Z10my_kernel2fPf)
        /*0050*/ 	.short	0x0380
        /*0052*/ 	.short	0x0010


	//----- nvinfo : EIATTR_SW_WAR
	.align		4
.L_240:
        /*0054*/ 	.byte	0x04, 0x36
        /*0056*/ 	.short	(.L_242 - .L_241)
.L_241:
        /*0058*/ 	.word	0x00000008
.L_242:


//--------------------- .nv.info._Z9my_kernelPf   --------------------------
	.section	.nv.info._Z9my_kernelPf,"",@"SHT_CUDA_INFO"
	.sectionflags	@""
	.align	4


	//----- nvinfo : EIATTR_CUDA_API_VERSION
	.align		4
        /*0000*/ 	.byte	0x04, 0x37
        /*0002*/ 	.short	(.L_244 - .L_243)
.L_243:
        /*0004*/ 	.word	0x00000082


	//----- nvinfo : EIATTR_KPARAM_INFO
	.align		4
.L_244:
        /*0008*/ 	.byte	0x04, 0x17
        /*000a*/ 	.short	(.L_246 - .L_245)
.L_245:
        /*000c*/ 	.word	0x00000000
        /*0010*/ 	.short	0x0000
        /*0012*/ 	.short	0x0000
        /*0014*/ 	.byte	0x00, 0xf5, 0x21, 0x00


	//----- nvinfo : EIATTR_SPARSE_MMA_MASK
	.align		4
.L_246:
        /*0018*/ 	.byte	0x03, 0x50
        /*001a*/ 	.short	0x0000


	//----- nvinfo : EIATTR_MAXREG_COUNT
	.align		4
        /*001c*/ 	.byte	0x03, 0x1b
        /*001e*/ 	.short	0x00ff


	//----- nvinfo : EIATTR_MERCURY_ISA_VERSION
	.align		4
        /*0020*/ 	.byte	0x03, 0x5f
        /*0022*/ 	.short	0x0101


	//----- nvinfo : EIATTR_VRC_CTA_INIT_COUNT
	.align		4
        /*0024*/ 	.byte	0x02, 0x4a
	.zero		1
	.zero		1


	//----- nvinfo : EIATTR_EXIT_INSTR_OFFSETS
	.align		4
        /*0028*/ 	.byte	0x04, 0x1c
        /*002a*/ 	.short	(.L_248 - .L_247)


	//   ....[0]....
.L_247:
        /*002c*/ 	.word	0x000001d0


	//----- nvinfo : EIATTR_CBANK_PARAM_SIZE
	.align		4
.L_248:
        /*0030*/ 	.byte	0x03, 0x19
        /*0032*/ 	.short	0x0008


	//----- nvinfo : EIATTR_PARAM_CBANK
	.align		4
        /*0034*/ 	.byte	0x04, 0x0a
        /*0036*/ 	.short	(.L_250 - .L_249)
	.align		4
.L_249:
        /*0038*/ 	.word	index@(.nv.constant0._Z9my_kernelPf)
        /*003c*/ 	.short	0x0380
        /*003e*/ 	.short	0x0008


	//----- nvinfo : EIATTR_SW_WAR
	.align		4
.L_250:
        /*0040*/ 	.byte	0x04, 0x36
        /*0042*/ 	.short	(.L_252 - .L_251)
.L_251:
        /*0044*/ 	.word	0x00000008
.L_252:


//--------------------- .nv.info._Z11foo_kernel3Pi --------------------------
	.section	.nv.info._Z11foo_kernel3Pi,"",@"SHT_CUDA_INFO"
	.sectionflags	@""
	.align	4


	//----- nvinfo : EIATTR_CUDA_API_VERSION
	.align		4
        /*0000*/ 	.byte	0x04, 0x37
        /*0002*/ 	.short	(.L_254 - .L_253)
.L_253:
        /*0004*/ 	.word	0x00000082


	//----- nvinfo : EIATTR_KPARAM_INFO
	.align		4
.L_254:
        /*0008*/ 	.byte	0x04, 0x17
        /*000a*/ 	.short	(.L_256 - .L_255)
.L_255:
        /*000c*/ 	.word	0x00000000
        /*0010*/ 	.short	0x0000
        /*0012*/ 	.short	0x0000
        /*0014*/ 	.byte	0x00, 0xf5, 0x21, 0x00


	//----- nvinfo : EIATTR_SPARSE_MMA_MASK
	.align		4
.L_256:
        /*0018*/ 	.byte	0x03, 0x50
        /*001a*/ 	.short	0x0000


	//----- nvinfo : EIATTR_MAXREG_COUNT
	.align		4
        /*001c*/ 	.byte	0x03, 0x1b
        /*001e*/ 	.short	0x00ff


	//----- nvinfo : EIATTR_MERCURY_ISA_VERSION
	.align		4
        /*0020*/ 	.byte	0x03, 0x5f
        /*0022*/ 	.short	0x0101


	//----- nvinfo : EIATTR_VRC_CTA_INIT_COUNT
	.align		4
        /*0024*/ 	.byte	0x02, 0x4a
	.zero		1
	.zero		1


	//----- nvinfo : EIATTR_EXIT_INSTR_OFFSETS
	.align		4
        /*0028*/ 	.byte	0x04, 0x1c
        /*002a*/ 	.short	(.L_258 - .L_257)


	//   ....[0]....
.L_257:
        /*002c*/ 	.word	0x00000010


	//----- nvinfo : EIATTR_CBANK_PARAM_SIZE
	.align		4
.L_258:
        /*0030*/ 	.byte	0x03, 0x19
        /*0032*/ 	.short	0x0008


	//----- nvinfo : EIATTR_PARAM_CBANK
	.align		4
        /*0034*/ 	.byte	0x04, 0x0a
        /*0036*/ 	.short	(.L_260 - .L_259)
	.align		4
.L_259:
        /*0038*/ 	.word	index@(.nv.constant0._Z11foo_kernel3Pi)
        /*003c*/ 	.short	0x0380
        /*003e*/ 	.short	0x0008


	//----- nvinfo : EIATTR_SW_WAR
	.align		4
.L_260:
        /*0040*/ 	.byte	0x04, 0x36
        /*0042*/ 	.short	(.L_262 - .L_261)
.L_261:
        /*0044*/ 	.word	0x00000008
.L_262:


//--------------------- .nv.info._Z10foo_kerneliii --------------------------
	.section	.nv.info._Z10foo_kerneliii,"",@"SHT_CUDA_INFO"
	.sectionflags	@""
	.align	4


	//----- nvinfo : EIATTR_CUDA_API_VERSION
	.align		4
        /*0000*/ 	.byte	0x04, 0x37
        /*0002*/ 	.short	(.L_264 - .L_263)
.L_263:
        /*0004*/ 	.word	0x00000082


	//----- nvinfo : EIATTR_KPARAM_INFO
	.align		4
.L_264:
        /*0008*/ 	.byte	0x04, 0x17
        /*000a*/ 	.short	(.L_266 - .L_265)
.L_265:
        /*000c*/ 	.word	0x00000000
        /*0010*/ 	.short	0x0002
        /*0012*/ 	.short	0x0008
        /*0014*/ 	.byte	0x00, 0xf0, 0x11, 0x00


	//----- nvinfo : EIATTR_KPARAM_INFO
	.align		4
.L_266:
        /*0018*/ 	.byte	0x04, 0x17
        /*001a*/ 	.short	(.L_268 - .L_267)
.L_267:
        /*001c*/ 	.word	0x00000000
        /*0020*/ 	.short	0x0001
        /*0022*/ 	.short	0x0004
        /*0024*/ 	.byte	0x00, 0xf0, 0x11, 0x00


	//----- nvinfo : EIATTR_KPARAM_INFO
	.align		4
.L_268:
        /*0028*/ 	.byte	0x04, 0x17
        /*002a*/ 	.short	(.L_270 - .L_269)
.L_269:
        /*002c*/ 	.word	0x00000000
        /*0030*/ 	.short	0x0000
        /*0032*/ 	.short	0x0000
        /*0034*/ 	.byte	0x00, 0xf0, 0x11, 0x00


	//----- nvinfo : EIATTR_SPARSE_MMA_MASK
	.align		4
.L_270:
        /*0038*/ 	.byte	0x03, 0x50
        /*003a*/ 	.short	0x0000


	//----- nvinfo : EIATTR_MAXREG_COUNT
	.align		4
        /*003c*/ 	.byte	0x03, 0x1b
        /*003e*/ 	.short	0x00ff


	//----- nvinfo : EIATTR_MERCURY_ISA_VERSION
	.align		4
        /*0040*/ 	.byte	0x03, 0x5f
        /*0042*/ 	.short	0x0101


	//----- nvinfo : EIATTR_VRC_CTA_INIT_COUNT
	.align		4
        /*0044*/ 	.byte	0x02, 0x4a
	.zero		1
	.zero		1


	//----- nvinfo : EIATTR_EXIT_INSTR_OFFSETS
	.align		4
        /*0048*/ 	.byte	0x04, 0x1c
        /*004a*/ 	.short	(.L_272 - .L_271)


	//   ....[0]....
.L_271:
        /*004c*/ 	.word	0x00000010


	//----- nvinfo : EIATTR_CBANK_PARAM_SIZE
	.align		4
.L_272:
        /*0050*/ 	.byte	0x03, 0x19
        /*0052*/ 	.short	0x000c


	//----- nvinfo : EIATTR_PARAM_CBANK
	.align		4
        /*0054*/ 	.byte	0x04, 0x0a
        /*0056*/ 	.short	(.L_274 - .L_273)
	.align		4
.L_273:
        /*0058*/ 	.word	index@(.nv.constant0._Z10foo_kerneliii)
        /*005c*/ 	.short	0x0380
        /*005e*/ 	.short	0x000c


	//----- nvinfo : EIATTR_SW_WAR
	.align		4
.L_274:
        /*0060*/ 	.byte	0x04, 0x36
        /*0062*/ 	.short	(.L_276 - .L_275)
.L_275:
        /*0064*/ 	.word	0x00000008
.L_276:


//--------------------- .nv.info._Z13helloFromGPU2v --------------------------
	.section	.nv.info._Z13helloFromGPU2v,"",@"SHT_CUDA_INFO"
	.sectionflags	@""
	.align	4


	//----- nvinfo : EIATTR_CUDA_API_VERSION
	.align		4
        /*0000*/ 	.byte	0x04, 0x37
        /*0002*/ 	.short	(.L_278 - .L_277)
.L_277:
        /*0004*/ 	.word	0x00000082


	//----- nvinfo : EIATTR_SPARSE_MMA_MASK
	.align		4
.L_278:
        /*0008*/ 	.byte	0x03, 0x50
        /*000a*/ 	.short	0x0000


	//----- nvinfo : EIATTR_MAXREG_COUNT
	.align		4
        /*000c*/ 	.byte	0x03, 0x1b
        /*000e*/ 	.short	0x00ff


	//----- nvinfo : EIATTR_MERCURY_ISA_VERSION
	.align		4
        /*0010*/ 	.byte	0x03, 0x5f
        /*0012*/ 	.short	0x0101


	//----- nvinfo : EIATTR_VRC_CTA_INIT_COUNT
	.align		4
        /*0014*/ 	.byte	0x02, 0x4a
	.zero		1
	.zero		1


	//----- nvinfo : EIATTR_EXIT_INSTR_OFFSETS
	.align		4
        /*0018*/ 	.byte	0x04, 0x1c
        /*001a*/ 	.short	(.L_280 - .L_279)


	//   ....[0]....
.L_279:
        /*001c*/ 	.word	0x00000010


	//----- nvinfo : EIATTR_SW_WAR
	.align		4
.L_280:
        /*0020*/ 	.byte	0x04, 0x36
        /*0022*/ 	.short	(.L_282 - .L_281)
.L_281:
        /*0024*/ 	.word	0x00000008
.L_282:


//--------------------- .nv.info._Z12helloFromGPUv --------------------------
	.section	.nv.info._Z12helloFromGPUv,"",@"SHT_CUDA_INFO"
	.sectionflags	@""
	.align	4


	//----- nvinfo : EIATTR_CUDA_API_VERSION
	.align		4
        /*0000*/ 	.byte	0x04, 0x37
        /*0002*/ 	.short	(.L_284 - .L_283)
.L_283:
        /*0004*/ 	.word	0x00000082


	//----- nvinfo : EIATTR_SPARSE_MMA_MASK
	.align		4
.L_284:
        /*0008*/ 	.byte	0x03, 0x50
        /*000a*/ 	.short	0x0000


	//----- nvinfo : EIATTR_MAXREG_COUNT
	.align		4
        /*000c*/ 	.byte	0x03, 0x1b
        /*000e*/ 	.short	0x00ff


	//----- nvinfo : EIATTR_MERCURY_ISA_VERSION
	.align		4
        /*0010*/ 	.byte	0x03, 0x5f
        /*0012*/ 	.short	0x0101


	//----- nvinfo : EIATTR_VRC_CTA_INIT_COUNT
	.align		4
        /*0014*/ 	.byte	0x02, 0x4a
	.zero		1
	.zero		1


	//----- nvinfo : EIATTR_EXIT_INSTR_OFFSETS
	.align		4
        /*0018*/ 	.byte	0x04, 0x1c
        /*001a*/ 	.short	(.L_286 - .L_285)


	//   ....[0]....
.L_285:
        /*001c*/ 	.word	0x00000010


	//----- nvinfo : EIATTR_SW_WAR
	.align		4
.L_286:
        /*0020*/ 	.byte	0x04, 0x36
        /*0022*/ 	.short	(.L_288 - .L_287)
.L_287:
        /*0024*/ 	.word	0x00000008
.L_288:


//--------------------- .nv.info._Z12helloFromGPUi --------------------------
	.section	.nv.info._Z12helloFromGPUi,"",@"SHT_CUDA_INFO"
	.sectionflags	@""
	.align	4


	//----- nvinfo : EIATTR_CUDA_API_VERSION
	.align		4
        /*0000*/ 	.byte	0x04, 0x37
        /*0002*/ 	.short	(.L_290 - .L_289)
.L_289:
        /*0004*/ 	.word	0x00000082


	//----- nvinfo : EIATTR_KPARAM_INFO
	.align		4
.L_290:
        /*0008*/ 	.byte	0x04, 0x17
        /*000a*/ 	.short	(.L_292 - .L_291)
.L_291:
        /*000c*/ 	.word	0x00000000
        /*0010*/ 	.short	0x0000
        /*0012*/ 	.short	0x0000
        /*0014*/ 	.byte	0x00, 0xf0, 0x11, 0x00


	//----- nvinfo : EIATTR_SPARSE_MMA_MASK
	.align		4
.L_292:
        /*0018*/ 	.byte	0x03, 0x50
        /*001a*/ 	.short	0x0000


	//----- nvinfo : EIATTR_MAXREG_COUNT
	.align		4
        /*001c*/ 	.byte	0x03, 0x1b
        /*001e*/ 	.short	0x00ff


	//----- nvinfo : EIATTR_MERCURY_ISA_VERSION
	.align		4
        /*0020*/ 	.byte	0x03, 0x5f
        /*0022*/ 	.short	0x0101


	//----- nvinfo : EIATTR_VRC_CTA_INIT_COUNT
	.align		4
        /*0024*/ 	.byte	0x02, 0x4a
	.zero		1
	.zero		1


	//----- nvinfo : EIATTR_EXIT_INSTR_OFFSETS
	.align		4
        /*0028*/ 	.byte	0x04, 0x1c
        /*002a*/ 	.short	(.L_294 - .L_293)


	//   ....[0]....
.L_293:
        /*002c*/ 	.word	0x00000010


	//----- nvinfo : EIATTR_CBANK_PARAM_SIZE
	.align		4
.L_294:
        /*0030*/ 	.byte	0x03, 0x19
        /*0032*/ 	.short	0x0004


	//----- nvinfo : EIATTR_PARAM_CBANK
	.align		4
        /*0034*/ 	.byte	0x04, 0x0a
        /*0036*/ 	.short	(.L_296 - .L_295)
	.align		4
.L_295:
        /*0038*/ 	.word	index@(.nv.constant0._Z12helloFromGPUi)
        /*003c*/ 	.short	0x0380
        /*003e*/ 	.short	0x0004


	//----- nvinfo : EIATTR_SW_WAR
	.align		4
.L_296:
        /*0040*/ 	.byte	0x04, 0x36
        /*0042*/ 	.short	(.L_298 - .L_297)
.L_297:
        /*0044*/ 	.word	0x00000008
.L_298:


//--------------------- .nv.info._Z10testKerneliii --------------------------
	.section	.nv.info._Z10testKerneliii,"",@"SHT_CUDA_INFO"
	.sectionflags	@""
	.align	4


	//----- nvinfo : EIATTR_CUDA_API_VERSION
	.align		4
        /*0000*/ 	.byte	0x04, 0x37
        /*0002*/ 	.short	(.L_300 - .L_299)
.L_299:
        /*0004*/ 	.word	0x00000082


	//----- nvinfo : EIATTR_KPARAM_INFO
	.align		4
.L_300:
        /*0008*/ 	.byte	0x04, 0x17
        /*000a*/ 	.short	(.L_302 - .L_301)
.L_301:
        /*000c*/ 	.word	0x00000000
        /*0010*/ 	.short	0x0002
        /*0012*/ 	.short	0x0008
        /*0014*/ 	.byte	0x00, 0xf0, 0x11, 0x00


	//----- nvinfo : EIATTR_KPARAM_INFO
	.align		4
.L_302:
        /*0018*/ 	.byte	0x04, 0x17
        /*001a*/ 	.short	(.L_304 - .L_303)
.L_303:
        /*001c*/ 	.word	0x00000000
        /*0020*/ 	.short	0x0001
        /*0022*/ 	.short	0x0004
        /*0024*/ 	.byte	0x00, 0xf0, 0x11, 0x00


	//----- nvinfo : EIATTR_KPARAM_INFO
	.align		4
.L_304:
        /*0028*/ 	.byte	0x04, 0x17
        /*002a*/ 	.short	(.L_306 - .L_305)
.L_305:
        /*002c*/ 	.word	0x00000000
        /*0030*/ 	.short	0x0000
        /*0032*/ 	.short	0x0000
        /*0034*/ 	.byte	0x00, 0xf0, 0x11, 0x00


	//----- nvinfo : EIATTR_SPARSE_MMA_MASK
	.align		4
.L_306:
        /*0038*/ 	.byte	0x03, 0x50
        /*003a*/ 	.short	0x0000


	//----- nvinfo : EIATTR_MAXREG_COUNT
	.align		4
        /*003c*/ 	.byte	0x03, 0x1b
        /*003e*/ 	.short	0x00ff


	//----- nvinfo : EIATTR_MERCURY_ISA_VERSION
	.align		4
        /*0040*/ 	.byte	0x03, 0x5f
        /*0042*/ 	.short	0x0101


	//----- nvinfo : EIATTR_VRC_CTA_INIT_COUNT
	.align		4
        /*0044*/ 	.byte	0x02, 0x4a
	.zero		1
	.zero		1


	//----- nvinfo : EIATTR_EXIT_INSTR_OFFSETS
	.align		4
        /*0048*/ 	.byte	0x04, 0x1c
        /*004a*/ 	.short	(.L_308 - .L_307)


	//   ....[0]....
.L_307:
        /*004c*/ 	.word	0x00000010


	//----- nvinfo : EIATTR_MAX_THREADS
	.align		4
.L_308:
        /*0050*/ 	.byte	0x04, 0x05
        /*0052*/ 	.short	(.L_310 - .L_309)
.L_309:
        /*0054*/ 	.word	0x00000100
        /*0058*/ 	.word	0x00000001
        /*005c*/ 	.word	0x00000001


	//----- nvinfo : EIATTR_CBANK_PARAM_SIZE
	.align		4
.L_310:
        /*0060*/ 	.byte	0x03, 0x19
        /*0062*/ 	.short	0x000c


	//----- nvinfo : EIATTR_PARAM_CBANK
	.align		4
        /*0064*/ 	.byte	0x04, 0x0a
        /*0066*/ 	.short	(.L_312 - .L_311)
	.align		4
.L_311:
        /*0068*/ 	.word	index@(.nv.constant0._Z10testKerneliii)
        /*006c*/ 	.short	0x0380
        /*006e*/ 	.short	0x000c


	//----- nvinfo : EIATTR_SW_WAR
	.align		4
.L_312:
        /*0070*/ 	.byte	0x04, 0x36
        /*0072*/ 	.short	(.L_314 - .L_313)
.L_313:
        /*0074*/ 	.word	0x00000008
.L_314:


//--------------------- .nv.info._Z13testKernelPtrPKiS0_i --------------------------
	.section	.nv.info._Z13testKernelPtrPKiS0_i,"",@"SHT_CUDA_INFO"
	.sectionflags	@""
	.align	4


	//----- nvinfo : EIATTR_CUDA_API_VERSION
	.align		4
        /*0000*/ 	.byte	0x04, 0x37
        /*0002*/ 	.short	(.L_316 - .L_315)
.L_315:
        /*0004*/ 	.word	0x00000082


	//----- nvinfo : EIATTR_KPARAM_INFO
	.align		4
.L_316:
        /*0008*/ 	.byte	0x04, 0x17
        /*000a*/ 	.short	(.L_318 - .L_317)
.L_317:
        /*000c*/ 	.word	0x00000000
        /*0010*/ 	.short	0x0002
        /*0012*/ 	.short	0x0010
        /*0014*/ 	.byte	0x00, 0xf0, 0x11, 0x00


	//----- nvinfo : EIATTR_KPARAM_INFO
	.align		4
.L_318:
        /*0018*/ 	.byte	0x04, 0x17
        /*001a*/ 	.short	(.L_320 - .L_319)
.L_319:
        /*001c*/ 	.word	0x00000000
        /*0020*/ 	.short	0x0001
        /*0022*/ 	.short	0x0008
        /*0024*/ 	.byte	0x00, 0xf5, 0x21, 0x00


	//----- nvinfo : EIATTR_KPARAM_INFO
	.align		4
.L_320:
        /*0028*/ 	.byte	0x04, 0x17
        /*002a*/ 	.short	(.L_322 - .L_321)
.L_321:
        /*002c*/ 	.word	0x00000000
        /*0030*/ 	.short	0x0000
        /*0032*/ 	.short	0x0000
        /*0034*/ 	.byte	0x00, 0xf5, 0x21, 0x00


	//----- nvinfo : EIATTR_SPARSE_MMA_MASK
	.align		4
.L_322:
        /*0038*/ 	.byte	0x03, 0x50
        /*003a*/ 	.short	0x0000


	//----- nvinfo : EIATTR_MAXREG_COUNT
	.align		4
        /*003c*/ 	.byte	0x03, 0x1b
        /*003e*/ 	.short	0x00ff


	//----- nvinfo : EIATTR_MERCURY_ISA_VERSION
	.align		4
        /*0040*/ 	.byte	0x03, 0x5f
        /*0042*/ 	.short	0x0101


	//----- nvinfo : EIATTR_VRC_CTA_INIT_COUNT
	.align		4
        /*0044*/ 	.byte	0x02, 0x4a
	.zero		1
	.zero		1


	//----- nvinfo : EIATTR_EXIT_INSTR_OFFSETS
	.align		4
        /*0048*/ 	.byte	0x04, 0x1c
        /*004a*/ 	.short	(.L_324 - .L_323)


	//   ....[0]....
.L_323:
        /*004c*/ 	.word	0x00000010


	//----- nvinfo : EIATTR_CBANK_PARAM_SIZE
	.align		4
.L_324:
        /*0050*/ 	.byte	0x03, 0x19
        /*0052*/ 	.short	0x0014


	//----- nvinfo : EIATTR_PARAM_CBANK
	.align		4
        /*0054*/ 	.byte	0x04, 0x0a
        /*0056*/ 	.short	(.L_326 - .L_325)
	.align		4
.L_325:
        /*0058*/ 	.word	index@(.nv.constant0._Z13testKernelPtrPKiS0_i)
        /*005c*/ 	.short	0x0380
        /*005e*/ 	.short	0x0014


	//----- nvinfo : EIATTR_SW_WAR
	.align		4
.L_326:
        /*0060*/ 	.byte	0x04, 0x36
        /*0062*/ 	.short	(.L_328 - .L_327)
.L_327:
        /*0064*/ 	.word	0x00000008
.L_328:


//--------------------- .nv.info._Z24helloFromGPUDDefaultArgsiiiiii --------------------------
	.section	.nv.info._Z24helloFromGPUDDefaultArgsiiiiii,"",@"SHT_CUDA_INFO"
	.sectionflags	@""
	.align	4


	//----- nvinfo : EIATTR_CUDA_API_VERSION
	.align		4
        /*0000*/ 	.byte	0x04, 0x37
        /*0002*/ 	.short	(.L_330 - .L_329)
.L_329:
        /*0004*/ 	.word	0x00000082


	//----- nvinfo : EIATTR_KPARAM_INFO
	.align		4
.L_330:
        /*0008*/ 	.byte	0x04, 0x17
        /*000a*/ 	.short	(.L_332 - .L_331)
.L_331:
        /*000c*/ 	.word	0x00000000
        /*0010*/ 	.short	0x0005
        /*0012*/ 	.short	0x0014
        /*0014*/ 	.byte	0x00, 0xf0, 0x11, 0x00


	//----- nvinfo : EIATTR_KPARAM_INFO
	.align		4
.L_332:
        /*0018*/ 	.byte	0x04, 0x17
        /*001a*/ 	.short	(.L_334 - .L_333)
.L_333:
        /*001c*/ 	.word	0x00000000
        /*0020*/ 	.short	0x0004
        /*0022*/ 	.short	0x0010
        /*0024*/ 	.byte	0x00, 0xf0, 0x11, 0x00


	//----- nvinfo : EIATTR_KPARAM_INFO
	.align		4
.L_334:
        /*0028*/ 	.byte	0x04, 0x17
        /*002a*/ 	.short	(.L_336 - .L_335)
.L_335:
        /*002c*/ 	.word	0x00000000
        /*0030*/ 	.short	0x0003
        /*0032*/ 	.short	0x000c
        /*0034*/ 	.byte	0x00, 0xf0, 0x11, 0x00


	//----- nvinfo : EIATTR_KPARAM_INFO
	.align		4
.L_336:
        /*0038*/ 	.byte	0x04, 0x17
        /*003a*/ 	.short	(.L_338 - .L_337)
.L_337:
        /*003c*/ 	.word	0x00000000
        /*0040*/ 	.short	0x0002
        /*0042*/ 	.short	0x0008
        /*0044*/ 	.byte	0x00, 0xf0, 0x11, 0x00


	//----- nvinfo : EIATTR_KPARAM_INFO
	.align		4
.L_338:
        /*0048*/ 	.byte	0x04, 0x17
        /*004a*/ 	.short	(.L_340 - .L_339)
.L_339:
        /*004c*/ 	.word	0x00000000
        /*0050*/ 	.short	0x0001
        /*0052*/ 	.short	0x0004
        /*0054*/ 	.byte	0x00, 0xf0, 0x11, 0x00


	//----- nvinfo : EIATTR_KPARAM_INFO
	.align		4
.L_340:
        /*0058*/ 	.byte	0x04, 0x17
        /*005a*/ 	.short	(.L_342 - .L_341)
.L_341:
        /*005c*/ 	.word	0x00000000
        /*0060*/ 	.short	0x0000
        /*0062*/ 	.short	0x0000
        /*0064*/ 	.byte	0x00, 0xf0, 0x11, 0x00


	//----- nvinfo : EIATTR_SPARSE_MMA_MASK
	.align		4
.L_342:
        /*0068*/ 	.byte	0x03, 0x50
        /*006a*/ 	.short	0x0000


	//----- nvinfo : EIATTR_MAXREG_COUNT
	.align		4
        /*006c*/ 	.byte	0x03, 0x1b
        /*006e*/ 	.short	0x00ff


	//----- nvinfo : EIATTR_MERCURY_ISA_VERSION
	.align		4
        /*0070*/ 	.byte	0x03, 0x5f
        /*0072*/ 	.short	0x0101


	//----- nvinfo : EIATTR_VRC_CTA_INIT_COUNT
	.align		4
        /*0074*/ 	.byte	0x02, 0x4a
	.zero		1
	.zero		1


	//----- nvinfo : EIATTR_EXIT_INSTR_OFFSETS
	.align		4
        /*0078*/ 	.byte	0x04, 0x1c
        /*007a*/ 	.short	(.L_344 - .L_343)


	//   ....[0]....
.L_343:
        /*007c*/ 	.word	0x00000010


	//----- nvinfo : EIATTR_CBANK_PARAM_SIZE
	.align		4
.L_344:
        /*0080*/ 	.byte	0x03, 0x19
        /*0082*/ 	.short	0x0018


	//----- nvinfo : EIATTR_PARAM_CBANK
	.align		4
        /*0084*/ 	.byte	0x04, 0x0a
        /*0086*/ 	.short	(.L_346 - .L_345)
	.align		4
.L_345:
        /*0088*/ 	.word	index@(.nv.constant0._Z24helloFromGPUDDefaultArgsiiiiii)
        /*008c*/ 	.short	0x0380
        /*008e*/ 	.short	0x0018


	//----- nvinfo : EIATTR_SW_WAR
	.align		4
.L_346:
        /*0090*/ 	.byte	0x04, 0x36
        /*0092*/ 	.short	(.L_348 - .L_347)
.L_347:
        /*0094*/ 	.word	0x00000008
.L_348:


//--------------------- .nv.callgraph             --------------------------
	.section	.nv.callgraph,"",@"SHT_CUDA_CALLGRAPH"
	.align	4
	.sectionentsize	8
	.align		4
        /*0000*/ 	.word	0x00000000
	.align		4
        /*0004*/ 	.word	0xffffffff
	.align		4
        /*0008*/ 	.word	0x00000000
	.align		4
        /*000c*/ 	.word	0xfffffffe
	.align		4
        /*0010*/ 	.word	0x00000000
	.align		4
        /*0014*/ 	.word	0xfffffffd
	.align		4
        /*0018*/ 	.word	0x00000000
	.align		4
        /*001c*/ 	.word	0xfffffffc


//--------------------- .nv.constant4             --------------------------
	.section	.nv.constant4,"a",@progbits
	.align	8
	.align		8
.nv.constant4:
        /*0000*/ 	.dword	result
	.align		8
        /*0008*/ 	.dword	result2
	.align		8
        /*0010*/ 	.dword	result3
	.align		8
        /*0018*/ 	.dword	in
	.align		8
        /*0020*/ 	.dword	out


//--------------------- .text._Z10my_kernel8IfEvPT_S1_ --------------------------
	.section	.text._Z10my_kernel8IfEvPT_S1_,"ax",@progbits
	.align	128
        .global         _Z10my_kernel8IfEvPT_S1_
        .type           _Z10my_kernel8IfEvPT_S1_,@function
        .size           _Z10my_kernel8IfEvPT_S1_,(.L_x_21 - _Z10my_kernel8IfEvPT_S1_)
        .other          _Z10my_kernel8IfEvPT_S1_,@"STO_CUDA_ENTRY STV_DEFAULT"
_Z10my_kernel8IfEvPT_S1_:
.text._Z10my_kernel8IfEvPT_S1_:
[----:B------:R-:W-:Y:S01]  /*0000*/  LDC R1, c[0x0][0x37c] ;  /* 0x0000df00ff017b82 */ /* 0x000fe20000000800 */
[----:B------:R-:W-:Y:S05]  /*0010*/  EXIT ;  /* 0x000000000000794d */ /* 0x000fea0003800000 */
.L_x_0:
[----:B------:R-:W-:-:S00]  /*0020*/  BRA `(.L_x_0) ;  /* 0xfffffffc00fc7947 */ /* 0x000fc0000383ffff */
[----:B------:R-:W-:-:S00]  /*0030*/  NOP ;  /* 0x0000000000007918 */ /* 0x000fc00000000000 */
        /* <DEDUP_REMOVED lines=12> */
.L_x_21:


//--------------------- .text._Z10my_kernel7IfEvPKT_PS0_ --------------------------
	.section	.text._Z10my_kernel7IfEvPKT_PS0_,"ax",@progbits
	.align	128
        .global         _Z10my_kernel7IfEvPKT_PS0_
        .type           _Z10my_kernel7IfEvPKT_PS0_,@function
        .size           _Z10my_kernel7IfEvPKT_PS0_,(.L_x_22 - _Z10my_kernel7IfEvPKT_PS0_)
        .other          _Z10my_kernel7IfEvPKT_PS0_,@"STO_CUDA_ENTRY STV_DEFAULT"
_Z10my_kernel7IfEvPKT_PS0_:
.text._Z10my_kernel7IfEvPKT_PS0_:
[----:B------:R-:W-:Y:S01]  /*0000*/  LDC R1, c[0x0][0x37c] ;  /* 0x0000df00ff017b82 */ /* 0x000fe20000000800 */
[----:B------:R-:W-:Y:S05]  /*0010*/  EXIT ;  /* 0x000000000000794d */ /* 0x000fea0003800000 */
.L_x_1:
        /* <DEDUP_REMOVED lines=14> */
.L_x_22:


//--------------------- .text._Z10my_kernel7IdEvPKT_PS0_ --------------------------
	.section	.text._Z10my_kernel7IdEvPKT_PS0_,"ax",@progbits
	.align	128
        .global         _Z10my_kernel7IdEvPKT_PS0_
        .type           _Z10my_kernel7IdEvPKT_PS0_,@function
        .size           _Z10my_kernel7IdEvPKT_PS0_,(.L_x_23 - _Z10my_kernel7IdEvPKT_PS0_)
        .other          _Z10my_kernel7IdEvPKT_PS0_,@"STO_CUDA_ENTRY STV_DEFAULT"
_Z10my_kernel7IdEvPKT_PS0_:
.text._Z10my_kernel7IdEvPKT_PS0_:
[----:B------:R-:W-:Y:S01]  /*0000*/  LDC R1, c[0x0][0x37c] ;  /* 0x0000df00ff017b82 */ /* 0x000fe20000000800 */
[----:B------:R-:W-:Y:S05]  /*0010*/  EXIT ;  /* 0x000000000000794d */ /* 0x000fea0003800000 */
.L_x_2:
        /* <DEDUP_REMOVED lines=14> */
.L_x_23:


//--------------------- .text._Z10my_kernel6Pf    --------------------------
	.section	.text._Z10my_kernel6Pf,"ax",@progbits
	.align	128
        .global         _Z10my_kernel6Pf
        .type           _Z10my_kernel6Pf,@function
        .size           _Z10my_kernel6Pf,(.L_x_24 - _Z10my_kernel6Pf)
        .other          _Z10my_kernel6Pf,@"STO_CUDA_ENTRY STV_DEFAULT"
_Z10my_kernel6Pf:
.text._Z10my_kernel6Pf:
[----:B------:R-:W-:Y:S01]  /*0000*/  LDC R1, c[0x0][0x37c] ;  /* 0x0000df00ff017b82 */ /* 0x000fe20000000800 */
[----:B------:R-:W-:Y:S05]  /*0010*/  EXIT ;  /* 0x000000000000794d */ /* 0x000fea0003800000 */
.L_x_3:
        /* <DEDUP_REMOVED lines=14> */
.L_x_24:


//--------------------- .text._Z10my_kernel5IfEvPPT_ --------------------------
	.section	.text._Z10my_kernel5IfEvPPT_,"ax",@progbits
	.align	128
        .global         _Z10my_kernel5IfEvPPT_
        .type           _Z10my_kernel5IfEvPPT_,@function
        .size           _Z10my_kernel5IfEvPPT_,(.L_x_25 - _Z10my_kernel5IfEvPPT_)
        .other          _Z10my_kernel5IfEvPPT_,@"STO_CUDA_ENTRY STV_DEFAULT"
_Z10my_kernel5IfEvPPT_:
.text._Z10my_kernel5IfEvPPT_:
[----:B------:R-:W-:Y:S01]  /*0000*/  LDC R1, c[0x0][0x37c] ;  /* 0x0000df00ff017b82 */ /* 0x000fe20000000800 */
[----:B------:R-:W-:Y:S05]  /*0010*/  EXIT ;  /* 0x000000000000794d */ /* 0x000fea0003800000 */
.L_x_4:
        /* <DEDUP_REMOVED lines=14> */
.L_x_25:


//--------------------- .text._Z10my_kernel4iPiiiiii --------------------------
	.section	.text._Z10my_kernel4iPiiiiii,"ax",@progbits
	.align	128
        .global         _Z10my_kernel4iPiiiiii
        .type           _Z10my_kernel4iPiiiiii,@function
        .size           _Z10my_kernel4iPiiiiii,(.L_x_26 - _Z10my_kernel4iPiiiiii)
        .other          _Z10my_kernel4iPiiiiii,@"STO_CUDA_ENTRY STV_DEFAULT"
_Z10my_kernel4iPiiiiii:
.text._Z10my_kernel4iPiiiiii:
[----:B------:R-:W-:Y:S01]  /*0000*/  LDC R1, c[0x0][0x37c] ;  /* 0x0000df00ff017b82 */ /* 0x000fe20000000800 */
[----:B------:R-:W-:Y:S05]  /*0010*/  EXIT ;  /* 0x000000000000794d */ /* 0x000fea0003800000 */
.L_x_5:
        /* <DEDUP_REMOVED lines=14> */
.L_x_26:


//--------------------- .text._Z11kernel_ctorv    --------------------------
	.section	.text._Z11kernel_ctorv,"ax",@progbits
	.align	128
        .global         _Z11kernel_ctorv
        .type           _Z11kernel_ctorv,@function
        .size           _Z11kernel_ctorv,(.L_x_27 - _Z11kernel_ctorv)
        .other          _Z11kernel_ctorv,@"STO_CUDA_ENTRY STV_DEFAULT"
_Z11kernel_ctorv:
.text._Z11kernel_ctorv:
[----:B------:R-:W-:Y:S01]  /*0000*/  LDC R1, c[0x0][0x37c] ;  /* 0x0000df00ff017b82 */ /* 0x000fe20000000800 */
[----:B------:R-:W-:Y:S05]  /*0010*/  EXIT ;  /* 0x000000000000794d */ /* 0x000fea0003800000 */
.L_x_6:
        /* <DEDUP_REMOVED lines=14> */
.L_x_27:


//--------------------- .text._Z19cuda_pme_forces_devv --------------------------
	.section	.text._Z19cuda_pme_forces_devv,"ax",@progbits
	.align	128
        .global         _Z19cuda_pme_forces_devv
        .type           _Z19cuda_pme_forces_devv,@function
        .size           _Z19cuda_pme_forces_devv,(.L_x_28 - _Z19cuda_pme_forces_devv)
        .other          _Z19cuda_pme_forces_devv,@"STO_CUDA_ENTRY STV_DEFAULT"
_Z19cuda_pme_forces_devv:
.text._Z19cuda_pme_forces_devv:
[----:B------:R-:W-:Y:S01]  /*0000*/  LDC R1, c[0x0][0x37c] ;  /* 0x0000df00ff017b82 */ /* 0x000fe20000000800 */
[----:B------:R-:W-:Y:S05]  /*0010*/  EXIT ;  /* 0x000000000000794d */ /* 0x000fea0003800000 */
.L_x_7:
        /* <DEDUP_REMOVED lines=14> */
.L_x_28:


//--------------------- .text._Z1kPi              --------------------------
	.section	.text._Z1kPi,"ax",@progbits
	.align	128
        .global         _Z1kPi
        .type           _Z1kPi,@function
        .size           _Z1kPi,(.L_x_29 - _Z1kPi)
        .other          _Z1kPi,@"STO_CUDA_ENTRY STV_DEFAULT"
_Z1kPi:
.text._Z1kPi:
[----:B------:R-:W-:Y:S01]  /*0000*/  LDC R1, c[0x0][0x37c] ;  /* 0x0000df00ff017b82 */ /* 0x000fe20000000800 */
[----:B------:R-:W-:Y:S05]  /*0010*/  EXIT ;  /* 0x000000000000794d */ /* 0x000fea0003800000 */
.L_x_8:
        /* <DEDUP_REMOVED lines=14> */
.L_x_29:


//--------------------- .text._Z13callDeviceFoov  --------------------------
	.section	.text._Z13callDeviceFoov,"ax",@progbits
	.align	128
        .global         _Z13callDeviceFoov
        .type           _Z13callDeviceFoov,@function
        .size           _Z13callDeviceFoov,(.L_x_30 - _Z13callDeviceFoov)
        .other          _Z13callDeviceFoov,@"STO_CUDA_ENTRY STV_DEFAULT"
_Z13callDeviceFoov:
.text._Z13callDeviceFoov:
[----:B------:R-:W-:Y:S01]  /*0000*/  LDC R1, c[0x0][0x37c] ;  /* 0x0000df00ff017b82 */ /* 0x000fe20000000800 */
[----:B------:R-:W-:Y:S05]  /*0010*/  EXIT ;  /* 0x000000000000794d */ /* 0x000fea0003800000 */
.L_x_9:
        /* <DEDUP_REMOVED lines=14> */
.L_x_30:


//--------------------- .text._Z10my_kernel2fPf   --------------------------
	.section	.text._Z10my_kernel2fPf,"ax",@progbits
	.align	128
        .global         _Z10my_kernel2fPf
        .type           _Z10my_kernel2fPf,@function
        .size           _Z10my_kernel2fPf,(.L_x_31 - _Z10my_kernel2fPf)
        .other          _Z10my_kernel2fPf,@"STO_CUDA_ENTRY STV_DEFAULT"
_Z10my_kernel2fPf:
.text._Z10my_kernel2fPf:
[----:B------:R-:W-:Y:S01]  /*0000*/  LDC R1, c[0x0][0x37c] ;  /* 0x0000df00ff017b82 */ /* 0x000fe20000000800 */
[----:B------:R-:W0:Y:S02]  /*0010*/  S2R R0, SR_TID.X ;  /* 0x0000000000007919 */ /* 0x000e240000002100 */
[----:B0-----:R-:W-:-:S13]  /*0020*/  ISETP.NE.AND P0, PT, R0, RZ, PT ;  /* 0x000000ff0000720c */ /* 0x001fda0003f05270 */
[----:B------:R-:W-:Y:S05]  /*0030*/  @P0 EXIT ;  /* 0x000000000000094d */ /* 0x000fea0003800000 */
[----:B------:R-:W0:Y:S01]  /*0040*/  LDC R9, c[0x0][0x380] ;  /* 0x0000e000ff097b82 */ /* 0x000e220000000800 */
[----:B------:R-:W1:Y:S07]  /*0050*/  LDCU.64 UR4, c[0x0][0x358] ;  /* 0x00006b00ff0477ac */ /* 0x000e6e0008000a00 */
[----:B------:R-:W1:Y:S08]  /*0060*/  LDC.U8 R11, c[0x0][0x380] ;  /* 0x0000e000ff0b7b82 */ /* 0x000e700000000000 */
[----:B------:R-:W1:Y:S01]  /*0070*/  LDC.64 R2, c[0x0][0x388] ;  /* 0x0000e200ff027b82 */ /* 0x000e620000000a00 */
[----:B0-----:R-:W-:-:S02]  /*0080*/  SHF.R.U32.HI R5, RZ, 0x18, R9 ;  /* 0x00000018ff057819 */ /* 0x001fc40000011609 */
[--C-:B------:R-:W-:Y:S02]  /*0090*/  SHF.R.U32.HI R7, RZ, 0x10, R9.reuse ;  /* 0x00000010ff077819 */ /* 0x100fe40000011609 */
[----:B------:R-:W-:Y:S01]  /*00a0*/  SHF.R.U32.HI R9, RZ, 0x8, R9 ;  /* 0x00000008ff097819 */ /* 0x000fe20000011609 */
[----:B-1----:R-:W-:Y:S04]  /*00b0*/  STG.E.U8 desc[UR4][R2.64], R11 ;  /* 0x0000000b02007986 */ /* 0x002fe8000c101104 */
[----:B------:R-:W-:Y:S04]  /*00c0*/  STG.E.U8 desc[UR4][R2.64+0x3], R5 ;  /* 0x0000030502007986 */ /* 0x000fe8000c101104 */
[----:B------:R-:W-:Y:S04]  /*00d0*/  STG.E.U8 desc[UR4][R2.64+0x2], R7 ;  /* 0x0000020702007986 */ /* 0x000fe8000c101104 */
[----:B------:R-:W-:Y:S01]  /*00e0*/  STG.E.U8 desc[UR4][R2.64+0x1], R9 ;  /* 0x0000010902007986 */ /* 0x000fe2000c101104 */
[----:B------:R-:W-:Y:S05]  /*00f0*/  EXIT ;  /* 0x000000000000794d */ /* 0x000fea0003800000 */
.L_x_10:
        /* <DEDUP_REMOVED lines=16> */
.L_x_31:


//--------------------- .text._Z9my_kernelPf      --------------------------
	.section	.text._Z9my_kernelPf,"ax",@progbits
	.align	128
        .global         _Z9my_kernelPf
        .type           _Z9my_kernelPf,@function
        .size           _Z9my_kernelPf,(.L_x_32 - _Z9my_kernelPf)
        .other          _Z9my_kernelPf,@"STO_CUDA_ENTRY STV_DEFAULT"
_Z9my_kernelPf:
.text._Z9my_kernelPf:
[----:B------:R-:W-:Y:S01]  /*0000*/  LDC R1, c[0x0][0x37c] ;  /* 0x0000df00ff017b82 */ /* 0x000fe20000000800 */
[----:B------:R-:W0:Y:S07]  /*0010*/  S2R R3, SR_TID.X ;  /* 0x0000000000037919 */ /* 0x000e2e0000002100 */
[----:B------:R-:W1:Y:S01]  /*0020*/  S2UR UR8, SR_CgaCtaId ;  /* 0x00000000000879c3 */ /* 0x000e620000008800 */
[----:B------:R-:W-:Y:S01]  /*0030*/  UMOV UR4, 0x400 ;  /* 0x0000040000047882 */ /* 0x000fe20000000000 */
[----:B------:R-:W2:Y:S01]  /*0040*/  LDCU.64 UR6, c[0x0][0x380] ;  /* 0x00007000ff0677ac */ /* 0x000ea20008000a00 */
[----:B------:R-:W3:Y:S05]  /*0050*/  LDCU.64 UR12, c[0x0][0x358] ;  /* 0x00006b00ff0c77ac */ /* 0x000eea0008000a00 */
[----:B------:R-:W4:Y:S01]  /*0060*/  S2UR UR5, SR_CTAID.X ;  /* 0x00000000000579c3 */ /* 0x000f220000002500 */
[----:B-1----:R-:W-:-:S06]  /*0070*/  ULEA UR8, UR8, UR4, 0x18 ;  /* 0x0000000408087291 */ /* 0x002fcc000f8ec0ff */
[----:B0-----:R-:W-:Y:S01]  /*0080*/  LEA R3, R3, UR8, 0x2 ;  /* 0x0000000803037c11 */ /* 0x001fe2000f8e10ff */
[----:B----4-:R-:W-:Y:S02]  /*0090*/  USHF.L.U32 UR4, UR5, 0x3, URZ ;  /* 0x0000000305047899 */ /* 0x010fe400080006ff */
[----:B------:R-:W-:Y:S01]  /*00a0*/  I2FP.F32.U32 R0, UR5 ;  /* 0x0000000500007c45 */ /* 0x000fe20008201000 */
[----:B------:R-:W-:Y:S01]  /*00b0*/  UMOV UR5, URZ ;  /* 0x000000ff00057c82 */ /* 0x000fe20008000000 */
[----:B--2---:R-:W-:-:S03]  /*00c0*/  UIMAD.WIDE.U32 UR6, UR4, 0x4, UR6 ;  /* 0x00000004040678a5 */ /* 0x004fc6000f8e0006 */
[----:B------:R0:W-:Y:S01]  /*00d0*/  STS [R3], R0 ;  /* 0x0000000003007388 */ /* 0x0001e20000000800 */
[----:B---3--:R-:W-:-:S08]  /*00e0*/  UMOV UR4, URZ ;  /* 0x000000ff00047c82 */ /* 0x008fd00008000000 */
.L_x_11:
[----:B-1----:R-:W1:Y:S01]  /*00f0*/  LDS.U8 R5, [UR8] ;  /* 0x00000008ff057984 */ /* 0x002e620008000000 */
[----:B------:R-:W-:Y:S02]  /*0100*/  UIADD3 UR9, UP0, UPT, UR6, UR4, URZ ;  /* 0x0000000406097290 */ /* 0x000fe4000ff1e0ff */
[----:B------:R-:W-:Y:S02]  /*0110*/  UIADD3 UR8, UPT, UPT, UR8, 0x1, URZ ;  /* 0x0000000108087890 */ /* 0x000fe4000fffe0ff */
[----:B------:R-:W-:Y:S02]  /*0120*/  UIADD3.X UR10, UPT, UPT, UR7, UR5, URZ, UP0, !UPT ;  /* 0x00000005070a7290 */ /* 0x000fe400087fe4ff */
[----:B------:R-:W-:Y:S01]  /*0130*/  IMAD.U32 R2, RZ, RZ, UR9 ;  /* 0x00000009ff027e24 */ /* 0x000fe2000f8e00ff */
[----:B------:R-:W-:Y:S02]  /*0140*/  UISETP.GE.U32.AND UP0, UPT, UR4, 0x1f, UPT ;  /* 0x0000001f0400788c */ /* 0x000fe4000bf06070 */
[----:B------:R-:W-:Y:S01]  /*0150*/  UIADD3 UR9, UP1, UPT, UR4, 0x1, URZ ;  /* 0x0000000104097890 */ /* 0x000fe2000ff3e0ff */
[----:B0-----:R-:W-:Y:S01]  /*0160*/  IMAD.U32 R3, RZ, RZ, UR10 ;  /* 0x0000000aff037e24 */ /* 0x001fe2000f8e00ff */
[----:B------:R-:W-:-:S02]  /*0170*/  UISETP.GE.U32.AND.EX UP0, UPT, UR5, URZ, UPT, UP0 ;  /* 0x000000ff0500728c */ /* 0x000fc4000bf06100 */
[----:B------:R-:W-:-:S03]  /*0180*/  UIADD3.X UR10, UPT, UPT, URZ, UR5, URZ, UP1, !UPT ;  /* 0x00000005ff0a7290 */ /* 0x000fc60008ffe4ff */
[----:B------:R-:W-:-:S04]  /*0190*/  UMOV UR4, UR9 ;  /* 0x0000000900047c82 */ /* 0x000fc80008000000 */
[----:B------:R-:W-:Y:S01]  /*01a0*/  UMOV UR5, UR10 ;  /* 0x0000000a00057c82 */ /* 0x000fe20008000000 */
[----:B-1----:R1:W-:Y:S01]  /*01b0*/  STG.E.U8 desc[UR12][R2.64], R5 ;  /* 0x0000000502007986 */ /* 0x0023e2000c10110c */
[----:B------:R-:W-:Y:S05]  /*01c0*/  BRA.U !UP0, `(.L_x_11) ;  /* 0xfffffffd08c87547 */ /* 0x000fea000b83ffff */
[----:B------:R-:W-:Y:S05]  /*01d0*/  EXIT ;  /* 0x000000000000794d */ /* 0x000fea0003800000 */
.L_x_12:
        /* <DEDUP_REMOVED lines=10> */
.L_x_32:


//--------------------- .text._Z11foo_kernel3Pi   --------------------------
	.section	.text._Z11foo_kernel3Pi,"ax",@progbits
	.align	128
        .global         _Z11foo_kernel3Pi
        .type           _Z11foo_kernel3Pi,@function
        .size           _Z11foo_kernel3Pi,(.L_x_33 - _Z11foo_kernel3Pi)
        .other          _Z11foo_kernel3Pi,@"STO_CUDA_ENTRY STV_DEFAULT"
_Z11foo_kernel3Pi:
.text._Z11foo_kernel3Pi:
[----:B------:R-:W-:Y:S01]  /*0000*/  LDC R1, c[0x0][0x37c] ;  /* 0x0000df00ff017b82 */ /* 0x000fe20000000800 */
[----:B------:R-:W-:Y:S05]  /*0010*/  EXIT ;  /* 0x000000000000794d */ /* 0x000fea0003800000 */
.L_x_13:
        /* <DEDUP_REMOVED lines=14> */
.L_x_33:


//--------------------- .text._Z10foo_kerneliii   --------------------------
	.section	.text._Z10foo_kerneliii,"ax",@progbits
	.align	128
        .global         _Z10foo_kerneliii
        .type           _Z10foo_kerneliii,@function
        .size           _Z10foo_kerneliii,(.L_x_34 - _Z10foo_kerneliii)
        .other          _Z10foo_kerneliii,@"STO_CUDA_ENTRY STV_DEFAULT"
_Z10foo_kerneliii:
.text._Z10foo_kerneliii:
[----:B------:R-:W-:Y:S01]  /*0000*/  LDC R1, c[0x0][0x37c] ;  /* 0x0000df00ff017b82 */ /* 0x000fe20000000800 */
[----:B------:R-:W-:Y:S05]  /*0010*/  EXIT ;  /* 0x000000000000794d */ /* 0x000fea0003800000 */
.L_x_14:
        /* <DEDUP_REMOVED lines=14> */
.L_x_34:


//--------------------- .text._Z13helloFromGPU2v  --------------------------
	.section	.text._Z13helloFromGPU2v,"ax",@progbits
	.align	128
        .global         _Z13helloFromGPU2v
        .type           _Z13helloFromGPU2v,@function
        .size           _Z13helloFromGPU2v,(.L_x_35 - _Z13helloFromGPU2v)
        .other          _Z13helloFromGPU2v,@"STO_CUDA_ENTRY STV_DEFAULT"
_Z13helloFromGPU2v:
.text._Z13helloFromGPU2v:
[----:B------:R-:W-:Y:S01]  /*0000*/  LDC R1, c[0x0][0x37c] ;  /* 0x0000df00ff017b82 */ /* 0x000fe20000000800 */
[----:B------:R-:W-:Y:S05]  /*0010*/  EXIT ;  /* 0x000000000000794d */ /* 0x000fea0003800000 */
.L_x_15:
        /* <DEDUP_REMOVED lines=14> */
.L_x_35:


//--------------------- .text._Z12helloFromGPUv   --------------------------
	.section	.text._Z12helloFromGPUv,"ax",@progbits
	.align	128
        .global         _Z12helloFromGPUv
        .type           _Z12helloFromGPUv,@function
        .size           _Z12helloFromGPUv,(.L_x_36 - _Z12helloFromGPUv)
        .other          _Z12helloFromGPUv,@"STO_CUDA_ENTRY STV_DEFAULT"
_Z12helloFromGPUv:
.text._Z12helloFromGPUv:
[----:B------:R-:W-:Y:S01]  /*0000*/  LDC R1, c[0x0][0x37c] ;  /* 0x0000df00ff017b82 */ /* 0x000fe20000000800 */
[----:B------:R-:W-:Y:S05]  /*0010*/  EXIT ;  /* 0x000000000000794d */ /* 0x000fea0003800000 */
.L_x_16:
        /* <DEDUP_REMOVED lines=14> */
.L_x_36:


//--------------------- .text._Z12helloFromGPUi   --------------------------
	.section	.text._Z12helloFromGPUi,"ax",@progbits
	.align	128
        .global         _Z12helloFromGPUi
        .type           _Z12helloFromGPUi,@function
        .size           _Z12helloFromGPUi,(.L_x_37 - _Z12helloFromGPUi)
        .other          _Z12helloFromGPUi,@"STO_CUDA_ENTRY STV_DEFAULT"
_Z12helloFromGPUi:
.text._Z12helloFromGPUi:
[----:B------:R-:W-:Y:S01]  /*0000*/  LDC R1, c[0x0][0x37c] ;  /* 0x0000df00ff017b82 */ /* 0x000fe20000000800 */
[----:B------:R-:W-:Y:S05]  /*0010*/  EXIT ;  /* 0x000000000000794d */ /* 0x000fea0003800000 */
.L_x_17:
        /* <DEDUP_REMOVED lines=14> */
.L_x_37:


//--------------------- .text._Z10testKerneliii   --------------------------
	.section	.text._Z10testKerneliii,"ax",@progbits
	.align	128
        .global         _Z10testKerneliii
        .type           _Z10testKerneliii,@function
        .size           _Z10testKerneliii,(.L_x_38 - _Z10testKerneliii)
        .other          _Z10testKerneliii,@"STO_CUDA_ENTRY STV_DEFAULT"
_Z10testKerneliii:
.text._Z10testKerneliii:
[----:B------:R-:W-:Y:S01]  /*0000*/  LDC R1, c[0x0][0x37c] ;  /* 0x0000df00ff017b82 */ /* 0x000fe20000000800 */
[----:B------:R-:W-:Y:S05]  /*0010*/  EXIT ;  /* 0x000000000000794d */ /* 0x000fea0003800000 */
.L_x_18:
        /* <DEDUP_REMOVED lines=14> */
.L_x_38:


//--------------------- .text._Z13testKernelPtrPKiS0_i --------------------------
	.section	.text._Z13testKernelPtrPKiS0_i,"ax",@progbits
	.align	128
        .global         _Z13testKernelPtrPKiS0_i
        .type           _Z13testKernelPtrPKiS0_i,@function
        .size           _Z13testKernelPtrPKiS0_i,(.L_x_39 - _Z13testKernelPtrPKiS0_i)
        .other          _Z13testKernelPtrPKiS0_i,@"STO_CUDA_ENTRY STV_DEFAULT"
_Z13testKernelPtrPKiS0_i:
.text._Z13testKernelPtrPKiS0_i:
[----:B------:R-:W-:Y:S01]  /*0000*/  LDC R1, c[0x0][0x37c] ;  /* 0x0000df00ff017b82 */ /* 0x000fe20000000800 */
[----:B------:R-:W-:Y:S05]  /*0010*/  EXIT ;  /* 0x000000000000794d */ /* 0x000fea0003800000 */
.L_x_19:
        /* <DEDUP_REMOVED lines=14> */
.L_x_39:


//--------------------- .text._Z24helloFromGPUDDefaultArgsiiiiii --------------------------
	.section	.text._Z24helloFromGPUDDefaultArgsiiiiii,"ax",@progbits
	.align	128
        .global         _Z24helloFromGPUDDefaultArgsiiiiii
        .type           _Z24helloFromGPUDDefaultArgsiiiiii,@function
        .size           _Z24helloFromGPUDDefaultArgsiiiiii,(.L_x_40 - _Z24helloFromGPUDDefaultArgsiiiiii)
        .other          _Z24helloFromGPUDDefaultArgsiiiiii,@"STO_CUDA_ENTRY STV_DEFAULT"
_Z24helloFromGPUDDefaultArgsiiiiii:
.text._Z24helloFromGPUDDefaultArgsiiiiii:
[----:B------:R-:W-:Y:S01]  /*0000*/  LDC R1, c[0x0][0x37c] ;  /* 0x0000df00ff017b82 */ /* 0x000fe20000000800 */
[----:B------:R-:W-:Y:S05]  /*0010*/  EXIT ;  /* 0x000000000000794d */ /* 0x000fea0003800000 */
.L_x_20:
        /* <DEDUP_REMOVED lines=14> */
.L_x_40:


//--------------------- .nv.shared.reserved.0     --------------------------
	.section	.nv.shared.reserved.0,"aw",@nobits
	.weak		__nv_reservedSMEM_offset_0_alias
	.size		__nv_reservedSMEM_offset_0_alias, 0, 64
	.other		__nv_reservedSMEM_offset_0_alias,@"STO_CUDA_RESERVED_SHARED STV_DEFAULT"
__nv_reservedSMEM_offset_0_alias:
	.zero		0
	.zero		64


//--------------------- .nv.global                --------------------------
	.section	.nv.global,"aw",@nobits
	.align	4
.nv.global:
	.type		out,@object
	.size		out,(result3 - out)
	.other		out,@"STV_DEFAULT STO_CUDA_MANAGED"
out:
	.zero		4
	.type		result3,@object
	.size		result3,(in - result3)
	.other		result3,@"STV_DEFAULT STO_CUDA_MANAGED"
result3:
	.zero		4
	.type		in,@object
	.size		in,(result - in)
	.other		in,@"STV_DEFAULT STO_CUDA_MANAGED"
in:
	.zero		4
	.type		result,@object
	.size		result,(result2 - result)
	.other		result,@"STV_DEFAULT STO_CUDA_MANAGED"
result:
	.zero		128
	.type		result2,@object
	.size		result2,(.L_1 - result2)
	.other		result2,@"STV_DEFAULT STO_CUDA_MANAGED"
result2:
	.zero		128
.L_1:


//--------------------- .nv.shared._Z9my_kernelPf --------------------------
	.section	.nv.shared._Z9my_kernelPf,"aw",@nobits
	.sectionflags	@""
	.align	4
.nv.shared._Z9my_kernelPf:
	.zero		1056


//--------------------- .nv.constant0._Z10my_kernel8IfEvPT_S1_ --------------------------
	.section	.nv.constant0._Z10my_kernel8IfEvPT_S1_,"a",@progbits
	.sectionflags	@""
	.align	4
.nv.constant0._Z10my_kernel8IfEvPT_S1_:
	.zero		912


//--------------------- .nv.constant0._Z10my_kernel7IfEvPKT_PS0_ --------------------------
	.section	.nv.constant0._Z10my_kernel7IfEvPKT_PS0_,"a",@progbits
	.sectionflags	@""
	.align	4
.nv.constant0._Z10my_kernel7IfEvPKT_PS0_:
	.zero		912


//--------------------- .nv.constant0._Z10my_kernel7IdEvPKT_PS0_ --------------------------
	.section	.nv.constant0._Z10my_kernel7IdEvPKT_PS0_,"a",@progbits
	.sectionflags	@""
	.align	4
.nv.constant0._Z10my_kernel7IdEvPKT_PS0_:
	.zero		912


//--------------------- .nv.constant0._Z10my_kernel6Pf --------------------------
	.section	.nv.constant0._Z10my_kernel6Pf,"a",@progbits
	.sectionflags	@""
	.align	4
.nv.constant0._Z10my_kernel6Pf:
	.zero		904


//--------------------- .nv.constant0._Z10my_kernel5IfEvPPT_ --------------------------
	.section	.nv.constant0._Z10my_kernel5IfEvPPT_,"a",@progbits
	.sectionflags	@""
	.align	4
.nv.constant0._Z10my_kernel5IfEvPPT_:
	.zero		904


//--------------------- .nv.constant0._Z10my_kernel4iPiiiiii --------------------------
	.section	.nv.constant0._Z10my_kernel4iPiiiiii,"a",@progbits
	.sectionflags	@""
	.align	4
.nv.constant0._Z10my_kernel4iPiiiiii:
	.zero		932


//--------------------- .nv.constant0._Z11kernel_ctorv --------------------------
	.section	.nv.constant0._Z11kernel_ctorv,"a",@progbits
	.sectionflags	@""
	.align	4
.nv.constant0._Z11kernel_ctorv:
	.zero		896


//--------------------- .nv.constant0._Z19cuda_pme_forces_devv --------------------------
	.section	.nv.constant0._Z19cuda_pme_forces_devv,"a",@progbits
	.sectionflags	@""
	.align	4
.nv.constant0._Z19cuda_pme_forces_devv:
	.zero		896


//--------------------- .nv.constant0._Z1kPi      --------------------------
	.section	.nv.constant0._Z1kPi,"a",@progbits
	.sectionflags	@""
	.align	4
.nv.constant0._Z1kPi:
	.zero		904


//--------------------- .nv.constant0._Z13callDeviceFoov --------------------------
	.section	.nv.constant0._Z13callDeviceFoov,"a",@progbits
	.sectionflags	@""
	.align	4
.nv.constant0._Z13callDeviceFoov:
	.zero		896


//--------------------- .nv.constant0._Z10my_kernel2fPf --------------------------
	.section	.nv.constant0._Z10my_kernel2fPf,"a",@progbits
	.sectionflags	@""
	.align	4
.nv.constant0._Z10my_kernel2fPf:
	.zero		912


//--------------------- .nv.constant0._Z9my_kernelPf --------------------------
	.section	.nv.constant0._Z9my_kernelPf,"a",@progbits
	.sectionflags	@""
	.align	4
.nv.constant0._Z9my_kernelPf:
	.zero		904


//--------------------- .nv.constant0._Z11foo_kernel3Pi --------------------------
	.section	.nv.constant0._Z11foo_kernel3Pi,"a",@progbits
	.sectionflags	@""
	.align	4
.nv.constant0._Z11foo_kernel3Pi:
	.zero		904


//--------------------- .nv.constant0._Z10foo_kerneliii --------------------------
	.section	.nv.constant0._Z10foo_kerneliii,"a",@progbits
	.sectionflags	@""
	.align	4
.nv.constant0._Z10foo_kerneliii:
	.zero		908


//--------------------- .nv.constant0._Z13helloFromGPU2v --------------------------
	.section	.nv.constant0._Z13helloFromGPU2v,"a",@progbits
	.sectionflags	@""
	.align	4
.nv.constant0._Z13helloFromGPU2v:
	.zero		896


//--------------------- .nv.constant0._Z12helloFromGPUv --------------------------
	.section	.nv.constant0._Z12helloFromGPUv,"a",@progbits
	.sectionflags	@""
	.align	4
.nv.constant0._Z12helloFromGPUv:
	.zero		896


//--------------------- .nv.constant0._Z12helloFromGPUi --------------------------
	.section	.nv.constant0._Z12helloFromGPUi,"a",@progbits
	.sectionflags	@""
	.align	4
.nv.constant0._Z12helloFromGPUi:
	.zero		900


//--------------------- .nv.constant0._Z10testKerneliii --------------------------
	.section	.nv.constant0._Z10testKerneliii,"a",@progbits
	.sectionflags	@""
	.align	4
.nv.constant0._Z10testKerneliii:
	.zero		908


//--------------------- .nv.constant0._Z13testKernelPtrPKiS0_i --------------------------
	.section	.nv.constant0._Z13testKernelPtrPKiS0_i,"a",@progbits
	.sectionflags	@""
	.align	4
.nv.constant0._Z13testKernelPtrPKiS0_i:
	.zero		916


//--------------------- .nv.constant0._Z24helloFromGPUDDefaultArgsiiiiii --------------------------
	.section	.nv.constant0._Z24helloFromGPUDDefaultArgsiiiiii,"a",@progbits
	.sectionflags	@""
	.align	4
.nv.constant0._Z24helloFromGPUDDefaultArgsiiiiii:
	.zero		920


//--------------------- SYMBOLS --------------------------

	.type		.nv.reservedSmem.offset0,@object
	.size		.nv.reservedSmem.offset0,0x4
	.type		.nv.reservedSmem.cap,@object
	.size		.nv.reservedSmem.cap,0x4
